	.target	sm_90a

	.elftype	@"ET_EXEC"


//--------------------- .note.nv.tkinfo           --------------------------
	.section	.note.nv.tkinfo,"",@"SHT_NOTE"
	.sectionflags	@"SHF_NOTE_NV_TKINFO"
	.tkinfo
        /*0018*/ 	.word	0x00000002
        /*0030*/ 	.string	""
        /*0030*/ 	.string	"ptxas"
        /*0030*/ 	.string	"Cuda compilation tools, release 13.0, V13.0.88"
        /*0030*/ 	.string	"Build cuda_13.0.r13.0/compiler.36424714_0"
        /*0030*/ 	.string	"-arch sm_90a -m 64 "



//--------------------- .note.nv.cuinfo           --------------------------
	.section	.note.nv.cuinfo,"",@"SHT_NOTE"
	.sectionflags	@"SHF_NOTE_NV_CUINFO"
        /*0018*/ 	.short	0x0002
        /*001a*/ 	.short	0x005a
        /*001c*/ 	.short	0x0082
	.zero		2


//--------------------- .nv.info                  --------------------------
	.section	.nv.info,"",@"SHT_CUDA_INFO"
	.align	4


	//----- nvinfo : EIATTR_REGCOUNT
	.align		4
        /*0000*/ 	.byte	0x04, 0x2f
        /*0002*/ 	.short	(.L_12 - .L_11)
	.align		4
.L_11:
        /*0004*/ 	.word	index@(_ZN7cutlass13device_kernelINS_4gemm6kernel13GemmUniversalIN4cute5tupleIJiiiiEEENS1_10collective13CollectiveMmaINS1_37MainloopSm90TmaGmmaWarpSpecializedFP8ILi3ENS5_IJNS4_1CILi1EEESB_SB_EEENS1_32KernelTmaWarpSpecializedPingpongEEENS5_IJNSA_ILi64EEESF_NSA_ILi32EEEEEENS_12float_e5m2_tENS5_IJlSB_lEEESI_SJ_NS4_8TiledMMAINS4_8MMA_AtomIJNS4_4SM904GMMA30MMA_64x64x32_F32E5M2E5M2_SS_TNILNSN_7ScaleInE1ELSP_1EEEEEENS4_6LayoutISC_NS5_IJNSA_ILi0EEEST_ST_EEEEENS5_IJNS4_10UnderscoreESW_SW_EEEEENS4_13SM90_TMA_LOADENS4_14ComposedLayoutINS4_7SwizzleILi1ELi4ELi3EEENS4_18smem_ptr_flag_bitsILi8EEENSS_INS5_IJNSA_ILi8EEESG_EEENS5_IJSG_SB_EEEEEEEvNS4_8identityESZ_S19_vS1A_EENS_8epilogue10collective6detail29Sm90TmaWarpSpecializedAdapterINS1D_15DefaultEpilogueISI_SJ_SJ_NS1C_6thread17LinearCombinationISI_Li1EffLNS1H_9ScaleType4KindE0ELNS_15FloatRoundStyleE2ESI_EENS1_15EpilogueDefaultEEEEEvvEEEEvNT_6ParamsE)
        /*0008*/ 	.word	0x000000a8


	//----- nvinfo : EIATTR_FRAME_SIZE
	.align		4
.L_12:
        /*000c*/ 	.byte	0x04, 0x11
        /*000e*/ 	.short	(.L_14 - .L_13)
	.align		4
.L_13:
        /*0010*/ 	.word	index@(_ZN7cutlass13device_kernelINS_4gemm6kernel13GemmUniversalIN4cute5tupleIJiiiiEEENS1_10collective13CollectiveMmaINS1_37MainloopSm90TmaGmmaWarpSpecializedFP8ILi3ENS5_IJNS4_1CILi1EEESB_SB_EEENS1_32KernelTmaWarpSpecializedPingpongEEENS5_IJNSA_ILi64EEESF_NSA_ILi32EEEEEENS_12float_e5m2_tENS5_IJlSB_lEEESI_SJ_NS4_8TiledMMAINS4_8MMA_AtomIJNS4_4SM904GMMA30MMA_64x64x32_F32E5M2E5M2_SS_TNILNSN_7ScaleInE1ELSP_1EEEEEENS4_6LayoutISC_NS5_IJNSA_ILi0EEEST_ST_EEEEENS5_IJNS4_10UnderscoreESW_SW_EEEEENS4_13SM90_TMA_LOADENS4_14ComposedLayoutINS4_7SwizzleILi1ELi4ELi3EEENS4_18smem_ptr_flag_bitsILi8EEENSS_INS5_IJNSA_ILi8EEESG_EEENS5_IJSG_SB_EEEEEEEvNS4_8identityESZ_S19_vS1A_EENS_8epilogue10collective6detail29Sm90TmaWarpSpecializedAdapterINS1D_15DefaultEpilogueISI_SJ_SJ_NS1C_6thread17LinearCombinationISI_Li1EffLNS1H_9ScaleType4KindE0ELNS_15FloatRoundStyleE2ESI_EENS1_15EpilogueDefaultEEEEEvvEEEEvNT_6ParamsE)
        /*0014*/ 	.word	0x00000000


	//----- nvinfo : EIATTR_MIN_STACK_SIZE
	.align		4
.L_14:
        /*0018*/ 	.byte	0x04, 0x12
        /*001a*/ 	.short	(.L_16 - .L_15)
	.align		4
.L_15:
        /*001c*/ 	.word	index@(_ZN7cutlass13device_kernelINS_4gemm6kernel13GemmUniversalIN4cute5tupleIJiiiiEEENS1_10collective13CollectiveMmaINS1_37MainloopSm90TmaGmmaWarpSpecializedFP8ILi3ENS5_IJNS4_1CILi1EEESB_SB_EEENS1_32KernelTmaWarpSpecializedPingpongEEENS5_IJNSA_ILi64EEESF_NSA_ILi32EEEEEENS_12float_e5m2_tENS5_IJlSB_lEEESI_SJ_NS4_8TiledMMAINS4_8MMA_AtomIJNS4_4SM904GMMA30MMA_64x64x32_F32E5M2E5M2_SS_TNILNSN_7ScaleInE1ELSP_1EEEEEENS4_6LayoutISC_NS5_IJNSA_ILi0EEEST_ST_EEEEENS5_IJNS4_10UnderscoreESW_SW_EEEEENS4_13SM90_TMA_LOADENS4_14ComposedLayoutINS4_7SwizzleILi1ELi4ELi3EEENS4_18smem_ptr_flag_bitsILi8EEENSS_INS5_IJNSA_ILi8EEESG_EEENS5_IJSG_SB_EEEEEEEvNS4_8identityESZ_S19_vS1A_EENS_8epilogue10collective6detail29Sm90TmaWarpSpecializedAdapterINS1D_15DefaultEpilogueISI_SJ_SJ_NS1C_6thread17LinearCombinationISI_Li1EffLNS1H_9ScaleType4KindE0ELNS_15FloatRoundStyleE2ESI_EENS1_15EpilogueDefaultEEEEEvvEEEEvNT_6ParamsE)
        /*0020*/ 	.word	0x00000000
.L_16:


//--------------------- .nv.compat                --------------------------
	.section	.nv.compat,"",@"SHT_CUDA_COMPAT_INFO"
	.align	4
        /*0000*/ 	.byte	0x02, 0x09, 0x01, 0x00, 0x02, 0x02, 0x04, 0x00, 0x02, 0x05, 0x05, 0x00, 0x03, 0x07, 0x01, 0x01
        /*0010*/ 	.byte	0x02, 0x03, 0x01, 0x00, 0x02, 0x06, 0x01, 0x00, 0x04, 0x0b, 0x08, 0x00, 0x00, 0x00, 0x00, 0x00
        /*0020*/ 	.byte	0x00, 0x00, 0x00, 0x00


//--------------------- .nv.info._ZN7cutlass13device_kernelINS_4gemm6kernel13GemmUniversalIN4cute5tupleIJiiiiEEENS1_10collective13CollectiveMmaINS1_37MainloopSm90TmaGmmaWarpSpecializedFP8ILi3ENS5_IJNS4_1CILi1EEESB_SB_EEENS1_32KernelTmaWarpSpecializedPingpongEEENS5_IJNSA_ILi64EEESF_NSA_ILi32EEEEEENS_12float_e5m2_tENS5_IJlSB_lEEESI_SJ_NS4_8TiledMMAINS4_8MMA_AtomIJNS4_4SM904GMMA30MMA_64x64x32_F32E5M2E5M2_SS_TNILNSN_7ScaleInE1ELSP_1EEEEEENS4_6LayoutISC_NS5_IJNSA_ILi0EEEST_ST_EEEEENS5_IJNS4_10UnderscoreESW_SW_EEEEENS4_13SM90_TMA_LOADENS4_14ComposedLayoutINS4_7SwizzleILi1ELi4ELi3EEENS4_18smem_ptr_flag_bitsILi8EEENSS_INS5_IJNSA_ILi8EEESG_EEENS5_IJSG_SB_EEEEEEEvNS4_8identityESZ_S19_vS1A_EENS_8epilogue10collective6detail29Sm90TmaWarpSpecializedAdapterINS1D_15DefaultEpilogueISI_SJ_SJ_NS1C_6thread17LinearCombinationISI_Li1EffLNS1H_9ScaleType4KindE0ELNS_15FloatRoundStyleE2ESI_EENS1_15EpilogueDefaultEEEEEvvEEEEvNT_6ParamsE --------------------------
	.section	.nv.info._ZN7cutlass13device_kernelINS_4gemm6kernel13GemmUniversalIN4cute5tupleIJiiiiEEENS1_10collective13CollectiveMmaINS1_37MainloopSm90TmaGmmaWarpSpecializedFP8ILi3ENS5_IJNS4_1CILi1EEESB_SB_EEENS1_32KernelTmaWarpSpecializedPingpongEEENS5_IJNSA_ILi64EEESF_NSA_ILi32EEEEEENS_12float_e5m2_tENS5_IJlSB_lEEESI_SJ_NS4_8TiledMMAINS4_8MMA_AtomIJNS4_4SM904GMMA30MMA_64x64x32_F32E5M2E5M2_SS_TNILNSN_7ScaleInE1ELSP_1EEEEEENS4_6LayoutISC_NS5_IJNSA_ILi0EEEST_ST_EEEEENS5_IJNS4_10UnderscoreESW_SW_EEEEENS4_13SM90_TMA_LOADENS4_14ComposedLayoutINS4_7SwizzleILi1ELi4ELi3EEENS4_18smem_ptr_flag_bitsILi8EEENSS_INS5_IJNSA_ILi8EEESG_EEENS5_IJSG_SB_EEEEEEEvNS4_8identityESZ_S19_vS1A_EENS_8epilogue10collective6detail29Sm90TmaWarpSpecializedAdapterINS1D_15DefaultEpilogueISI_SJ_SJ_NS1C_6thread17LinearCombinationISI_Li1EffLNS1H_9ScaleType4KindE0ELNS_15FloatRoundStyleE2ESI_EENS1_15EpilogueDefaultEEEEEvvEEEEvNT_6ParamsE,"",@"SHT_CUDA_INFO"
	.sectionflags	@""
	.align	4


	//----- nvinfo : EIATTR_CUDA_API_VERSION
	.align		4
        /*0000*/ 	.byte	0x04, 0x37
        /*0002*/ 	.short	(.L_18 - .L_17)
.L_17:
        /*0004*/ 	.word	0x00000082


	//----- nvinfo : EIATTR_KPARAM_INFO
	.align		4
.L_18:
        /*0008*/ 	.byte	0x04, 0x17
        /*000a*/ 	.short	(.L_20 - .L_19)
.L_19:
        /*000c*/ 	.word	0x00000000
        /*0010*/ 	.short	0x0000
        /*0012*/ 	.short	0x0070
        /*0014*/ 	.byte	0x00, 0xf0, 0x01, 0x10


	//----- nvinfo : EIATTR_SPARSE_MMA_MASK
	.align		4
.L_20:
        /*0018*/ 	.byte	0x03, 0x50
        /*001a*/ 	.short	0x0000


	//----- nvinfo : EIATTR_MAXREG_COUNT
	.align		4
        /*001c*/ 	.byte	0x03, 0x1b
        /*001e*/ 	.short	0x00a8


	//----- nvinfo : EIATTR_NUM_BARRIERS
	.align		4
        /*0020*/ 	.byte	0x02, 0x4c
        /*0022*/ 	.byte	0x01
	.zero		1


	//----- nvinfo : EIATTR_MERCURY_ISA_VERSION
	.align		4
        /*0024*/ 	.byte	0x03, 0x5f
        /*0026*/ 	.short	0x0101


	//----- nvinfo : EIATTR_INT_WARP_WIDE_INSTR_OFFSETS
	.align		4
        /*0028*/ 	.byte	0x04, 0x31
        /*002a*/ 	.short	(.L_22 - .L_21)


	//   ....[0]....
.L_21:
        /*002c*/ 	.word	0x00000400


	//   ....[1]....
        /*0030*/ 	.word	0x00000420


	//   ....[2]....
        /*0034*/ 	.word	0x000004a0


	//   ....[3]....
        /*0038*/ 	.word	0x000004b0


	//   ....[4]....
        /*003c*/ 	.word	0x000004c0


	//   ....[5]....
        /*0040*/ 	.word	0x000004e0


	//   ....[6]....
        /*0044*/ 	.word	0x00000530


	//   ....[7]....
        /*0048*/ 	.word	0x00000550


	//----- nvinfo : EIATTR_COOP_GROUP_MASK_REGIDS
	.align		4
.L_22:
        /*004c*/ 	.byte	0x04, 0x29
        /*004e*/ 	.short	(.L_24 - .L_23)


	//   ....[0]....
.L_23:
        /*0050*/ 	.word	0xffffffff


	//   ....[1]....
        /*0054*/ 	.word	0xffffffff


	//   ....[2]....
        /*0058*/ 	.word	0xffffffff


	//   ....[3]....
        /*005c*/ 	.word	0xffffffff


	//   ....[4]....
        /*0060*/ 	.word	0xffffffff


	//   ....[5]....
        /*0064*/ 	.word	0xffffffff


	//----- nvinfo : EIATTR_COOP_GROUP_INSTR_OFFSETS
	.align		4
.L_24:
        /*0068*/ 	.byte	0x04, 0x28
        /*006a*/ 	.short	(.L_26 - .L_25)


	//   ....[0]....
.L_25:
        /*006c*/ 	.word	0x00000060


	//   ....[1]....
        /*0070*/ 	.word	0x00000070


	//   ....[2]....
        /*0074*/ 	.word	0x00000130


	//   ....[3]....
        /*0078*/ 	.word	0x000002a0


	//   ....[4]....
        /*007c*/ 	.word	0x000002e0


	//   ....[5]....
        /*0080*/ 	.word	0x00000320


	//----- nvinfo : EIATTR_REG_RECONFIG
	.align		4
.L_26:
        /*0084*/ 	.byte	0x01, 0x54
	.zero		2


	//----- nvinfo : EIATTR_MBARRIER_INSTR_OFFSETS
	.align		4
        /*0088*/ 	.byte	0x04, 0x39
        /*008a*/ 	.short	(.L_28 - .L_27)


	//   ....[0]....
.L_27:
        /*008c*/ 	.word	0x00000230
        /*0090*/ 	.word	0x000000ff
        /*0094*/ 	.word	0x00000000
        /*0098*/ 	.short	0x0100
        /*009a*/ 	.byte	0x08
	.zero		1


	//   ....[1]....
        /*009c*/ 	.word	0x00000240
        /*00a0*/ 	.word	0x000000ff
        /*00a4*/ 	.word	0x00000018
        /*00a8*/ 	.short	0x0100
        /*00aa*/ 	.byte	0x08
	.zero		1


	//   ....[2]....
        /*00ac*/ 	.word	0x00000250
        /*00b0*/ 	.word	0x000000ff
        /*00b4*/ 	.word	0x00000008
        /*00b8*/ 	.short	0x0100
        /*00ba*/ 	.byte	0x08
	.zero		1


	//   ....[3]....
        /*00bc*/ 	.word	0x00000260
        /*00c0*/ 	.word	0x000000ff
        /*00c4*/ 	.word	0x00000020
        /*00c8*/ 	.short	0x0100
        /*00ca*/ 	.byte	0x08
	.zero		1


	//   ....[4]....
        /*00cc*/ 	.word	0x00000270
        /*00d0*/ 	.word	0x000000ff
        /*00d4*/ 	.word	0x00000010
        /*00d8*/ 	.short	0x0100
        /*00da*/ 	.byte	0x08
	.zero		1


	//   ....[5]....
        /*00dc*/ 	.word	0x00000280
        /*00e0*/ 	.word	0x000000ff
        /*00e4*/ 	.word	0x00000028
        /*00e8*/ 	.short	0x0100
        /*00ea*/ 	.byte	0x08
	.zero		1


	//   ....[6]....
        /*00ec*/ 	.word	0x00000590
        /*00f0*/ 	.word	0x000000ff
        /*00f4*/ 	.word	0x00000060
        /*00f8*/ 	.short	0x0100
        /*00fa*/ 	.byte	0x08
	.zero		1


	//   ....[7]....
        /*00fc*/ 	.word	0x00000600
        /*0100*/ 	.word	0x000000ff
        /*0104*/ 	.word	0x00000068
        /*0108*/ 	.short	0x0100
        /*010a*/ 	.byte	0x08
	.zero		1


	//   ....[8]....
        /*010c*/ 	.word	0x00000620
        /*0110*/ 	.word	0x000000ff
        /*0114*/ 	.word	0x00000040
        /*0118*/ 	.short	0x0100
        /*011a*/ 	.byte	0x09
	.zero		1


	//   ....[9]....
        /*011c*/ 	.word	0x00000630
        /*0120*/ 	.word	0x000000ff
        /*0124*/ 	.word	0x00000048
        /*0128*/ 	.short	0x0100
        /*012a*/ 	.byte	0x09
	.zero		1


	//   ....[10]....
        /*012c*/ 	.word	0x00000640
        /*0130*/ 	.word	0x000000ff
        /*0134*/ 	.word	0x00000050
        /*0138*/ 	.short	0x0100
        /*013a*/ 	.byte	0x09
	.zero		1


	//   ....[11]....
        /*013c*/ 	.word	0x00000650
        /*0140*/ 	.word	0x000000ff
        /*0144*/ 	.word	0x00000058
        /*0148*/ 	.short	0x0100
        /*014a*/ 	.byte	0x09
	.zero		1


	//   ....[12]....
        /*014c*/ 	.word	0x00001480
        /*0150*/ 	.word	0x000000ff
        /*0154*/ 	.word	0xfffffff8
        /*0158*/ 	.short	0x010a
        /*015a*/ 	.byte	0x0f
	.zero		1


	//   ....[13]....
        /*015c*/ 	.word	0x00001750
        /*0160*/ 	.word	0x000000ff
        /*0164*/ 	.word	0x00000000
        /*0168*/ 	.short	0x010a
        /*016a*/ 	.byte	0x06
	.zero		1


	//   ....[14]....
        /*016c*/ 	.word	0x00001790
        /*0170*/ 	.word	0x000000ff
        /*0174*/ 	.word	0x00000000
        /*0178*/ 	.short	0x010a
        /*017a*/ 	.byte	0x06
	.zero		1


	//   ....[15]....
        /*017c*/ 	.word	0x00001cb0
        /*0180*/ 	.word	0x000000ff
        /*0184*/ 	.word	0x00000000
        /*0188*/ 	.short	0x010a
        /*018a*/ 	.byte	0x09
	.zero		1


	//   ....[16]....
        /*018c*/ 	.word	0x00001cf0
        /*0190*/ 	.word	0x000000ff
        /*0194*/ 	.word	0x00000000
        /*0198*/ 	.short	0x010a
        /*019a*/ 	.byte	0x09
	.zero		1


	//   ....[17]....
        /*019c*/ 	.word	0x00002080
        /*01a0*/ 	.word	0x000000ff
        /*01a4*/ 	.word	0x00000000
        /*01a8*/ 	.short	0x0101
        /*01aa*/ 	.byte	0x08
	.zero		1


	//   ....[18]....
        /*01ac*/ 	.word	0x000023f0
        /*01b0*/ 	.word	0x0000000f
        /*01b4*/ 	.word	0x00000000
        /*01b8*/ 	.short	0x0101
        /*01ba*/ 	.byte	0x18
	.zero		1


	//   ....[19]....
        /*01bc*/ 	.word	0x000024d0
        /*01c0*/ 	.word	0x000000ff
        /*01c4*/ 	.word	0x00000000
        /*01c8*/ 	.short	0x0101
        /*01ca*/ 	.byte	0x08
	.zero		1


	//   ....[20]....
        /*01cc*/ 	.word	0x00002580
        /*01d0*/ 	.word	0x000000ff
        /*01d4*/ 	.word	0x00000008
        /*01d8*/ 	.short	0x010a
        /*01da*/ 	.byte	0x0f
	.zero		1


	//   ....[21]....
        /*01dc*/ 	.word	0x00004de0
        /*01e0*/ 	.word	0x00000004
        /*01e4*/ 	.word	0x00000000
        /*01e8*/ 	.short	0x0101
        /*01ea*/ 	.byte	0x18
	.zero		1


	//   ....[22]....
        /*01ec*/ 	.word	0x000056c0
        /*01f0*/ 	.word	0x00000013
        /*01f4*/ 	.word	0x00000018
        /*01f8*/ 	.short	0x010a
        /*01fa*/ 	.byte	0x3f
	.zero		1


	//   ....[23]....
        /*01fc*/ 	.word	0x00005a10
        /*0200*/ 	.word	0x0000000a
        /*0204*/ 	.word	0x00000068
        /*0208*/ 	.short	0x0101
        /*020a*/ 	.byte	0x3f
	.zero		1


	//   ....[24]....
        /*020c*/ 	.word	0x00006170
        /*0210*/ 	.word	0x00000007
        /*0214*/ 	.word	0x00000000
        /*0218*/ 	.short	0x010a
        /*021a*/ 	.byte	0x3f
	.zero		1


	//   ....[25]....
        /*021c*/ 	.word	0x000061f0
        /*0220*/ 	.word	0x00000006
        /*0224*/ 	.word	0x00000000
        /*0228*/ 	.short	0x010a
        /*022a*/ 	.byte	0x3f
	.zero		1


	//   ....[26]....
        /*022c*/ 	.word	0x00006280
        /*0230*/ 	.word	0x00000003
        /*0234*/ 	.word	0x00000000
        /*0238*/ 	.short	0x010a
        /*023a*/ 	.byte	0x3f
	.zero		1


	//   ....[27]....
        /*023c*/ 	.word	0x000062f0
        /*0240*/ 	.word	0x0000000f
        /*0244*/ 	.word	0xfffffff8
        /*0248*/ 	.short	0x010a
        /*024a*/ 	.byte	0x3f
	.zero		1


	//   ....[28]....
        /*024c*/ 	.word	0x00006350
        /*0250*/ 	.word	0x0000000f
        /*0254*/ 	.word	0x00000000
        /*0258*/ 	.short	0x010a
        /*025a*/ 	.byte	0x3f
	.zero		1


	//   ....[29]....
        /*025c*/ 	.word	0x000063b0
        /*0260*/ 	.word	0x00000010
        /*0264*/ 	.word	0x00000000
        /*0268*/ 	.short	0x010a
        /*026a*/ 	.byte	0x3f
	.zero		1


	//   ....[30]....
        /*026c*/ 	.word	0x00006410
        /*0270*/ 	.word	0x0000000f
        /*0274*/ 	.word	0x00000008
        /*0278*/ 	.short	0x010a
        /*027a*/ 	.byte	0x3f
	.zero		1


	//   ....[31]....
        /*027c*/ 	.word	0x000064e0
        /*0280*/ 	.word	0x00000013
        /*0284*/ 	.word	0x00000018
        /*0288*/ 	.short	0x010a
        /*028a*/ 	.byte	0x3f
	.zero		1


	//   ....[32]....
        /*028c*/ 	.word	0x000065c0
        /*0290*/ 	.word	0x00000007
        /*0294*/ 	.word	0x00000000
        /*0298*/ 	.short	0x010a
        /*029a*/ 	.byte	0x3f
	.zero		1


	//   ....[33]....
        /*029c*/ 	.word	0x00006610
        /*02a0*/ 	.word	0x00000006
        /*02a4*/ 	.word	0x00000000
        /*02a8*/ 	.short	0x010a
        /*02aa*/ 	.byte	0x3f
	.zero		1


	//----- nvinfo : EIATTR_NUM_MBARRIERS
	.align		4
.L_28:
        /*02ac*/ 	.byte	0x03, 0x38
        /*02ae*/ 	.short	0x000c


	//----- nvinfo : EIATTR_EXIT_INSTR_OFFSETS
	.align		4
        /*02b0*/ 	.byte	0x04, 0x1c
        /*02b2*/ 	.short	(.L_30 - .L_29)


	//   ....[0]....
.L_29:
        /*02b4*/ 	.word	0x00001130


	//   ....[1]....
        /*02b8*/ 	.word	0x00001190


	//   ....[2]....
        /*02bc*/ 	.word	0x000053f0


	//   ....[3]....
        /*02c0*/ 	.word	0x00005420


	//   ....[4]....
        /*02c4*/ 	.word	0x000062d0


	//----- nvinfo : EIATTR_MAX_THREADS
	.align		4
.L_30:
        /*02c8*/ 	.byte	0x04, 0x05
        /*02ca*/ 	.short	(.L_32 - .L_31)
.L_31:
        /*02cc*/ 	.word	0x00000180
        /*02d0*/ 	.word	0x00000001
        /*02d4*/ 	.word	0x00000001


	//----- nvinfo : EIATTR_CRS_STACK_SIZE
	.align		4
.L_32:
        /*02d8*/ 	.byte	0x04, 0x1e
        /*02da*/ 	.short	(.L_34 - .L_33)
.L_33:
        /*02dc*/ 	.word	0x00000000


	//----- nvinfo : EIATTR_CBANK_PARAM_SIZE
	.align		4
.L_34:
        /*02e0*/ 	.byte	0x03, 0x19
        /*02e2*/ 	.short	0x0470


	//----- nvinfo : EIATTR_PARAM_CBANK
	.align		4
        /*02e4*/ 	.byte	0x04, 0x0a
        /*02e6*/ 	.short	(.L_36 - .L_35)
	.align		4
.L_35:
        /*02e8*/ 	.word	index@(.nv.constant0._ZN7cutlass13device_kernelINS_4gemm6kernel13GemmUniversalIN4cute5tupleIJiiiiEEENS1_10collective13CollectiveMmaINS1_37MainloopSm90TmaGmmaWarpSpecializedFP8ILi3ENS5_IJNS4_1CILi1EEESB_SB_EEENS1_32KernelTmaWarpSpecializedPingpongEEENS5_IJNSA_ILi64EEESF_NSA_ILi32EEEEEENS_12float_e5m2_tENS5_IJlSB_lEEESI_SJ_NS4_8TiledMMAINS4_8MMA_AtomIJNS4_4SM904GMMA30MMA_64x64x32_F32E5M2E5M2_SS_TNILNSN_7ScaleInE1ELSP_1EEEEEENS4_6LayoutISC_NS5_IJNSA_ILi0EEEST_ST_EEEEENS5_IJNS4_10UnderscoreESW_SW_EEEEENS4_13SM90_TMA_LOADENS4_14ComposedLayoutINS4_7SwizzleILi1ELi4ELi3EEENS4_18smem_ptr_flag_bitsILi8EEENSS_INS5_IJNSA_ILi8EEESG_EEENS5_IJSG_SB_EEEEEEEvNS4_8identityESZ_S19_vS1A_EENS_8epilogue10collective6detail29Sm90TmaWarpSpecializedAdapterINS1D_15DefaultEpilogueISI_SJ_SJ_NS1C_6thread17LinearCombinationISI_Li1EffLNS1H_9ScaleType4KindE0ELNS_15FloatRoundStyleE2ESI_EENS1_15EpilogueDefaultEEEEEvvEEEEvNT_6ParamsE)
        /*02ec*/ 	.short	0x0210
        /*02ee*/ 	.short	0x0470


	//----- nvinfo : EIATTR_SW_WAR
	.align		4
.L_36:
        /*02f0*/ 	.byte	0x04, 0x36
        /*02f2*/ 	.short	(.L_38 - .L_37)
.L_37:
        /*02f4*/ 	.word	0x00000008
.L_38:


//--------------------- .nv.callgraph             --------------------------
	.section	.nv.callgraph,"",@"SHT_CUDA_CALLGRAPH"
	.align	4
	.sectionentsize	8
	.align		4
        /*0000*/ 	.word	0x00000000
	.align		4
        /*0004*/ 	.word	0xffffffff
	.align		4
        /*0008*/ 	.word	0x00000000
	.align		4
        /*000c*/ 	.word	0xfffffffe
	.align		4
        /*0010*/ 	.word	0x00000000
	.align		4
        /*0014*/ 	.word	0xfffffffd
	.align		4
        /*0018*/ 	.word	0x00000000
	.align		4
        /*001c*/ 	.word	0xfffffffc


//--------------------- .nv.constant4             --------------------------
	.section	.nv.constant4,"a",@progbits
	.align	8
	.align		8
.nv.constant4:
        /*0000*/ 	.dword	_ZN39_INTERNAL_bdac8855_4_k_cu_3898f985_43974cuda3std3__45__cpo5beginE
	.align		8
        /*0008*/ 	.dword	_ZN39_INTERNAL_bdac8855_4_k_cu_3898f985_43974cuda3std3__45__cpo3endE
	.align		8
        /*0010*/ 	.dword	_ZN39_INTERNAL_bdac8855_4_k_cu_3898f985_43974cuda3std3__45__cpo6cbeginE
	.align		8
        /*0018*/ 	.dword	_ZN39_INTERNAL_bdac8855_4_k_cu_3898f985_43974cuda3std3__45__cpo4cendE
	.align		8
        /*0020*/ 	.dword	_ZN39_INTERNAL_bdac8855_4_k_cu_3898f985_43974cuda3std3__441_GLOBAL__N__bdac8855_4_k_cu_3898f985_43976ignoreE
	.align		8
        /*0028*/ 	.dword	_ZN39_INTERNAL_bdac8855_4_k_cu_3898f985_43974cuda3std3__419piecewise_constructE
	.align		8
        /*0030*/ 	.dword	_ZN39_INTERNAL_bdac8855_4_k_cu_3898f985_43974cuda3std3__48in_placeE
	.align		8
        /*0038*/ 	.dword	_ZN39_INTERNAL_bdac8855_4_k_cu_3898f985_43974cuda3std6ranges3__45__cpo4swapE
	.align		8
        /*0040*/ 	.dword	_ZN39_INTERNAL_bdac8855_4_k_cu_3898f985_43974cuda3std6ranges3__45__cpo9iter_moveE
	.align		8
        /*0048*/ 	.dword	_ZN39_INTERNAL_bdac8855_4_k_cu_3898f985_43974cute7productE
	.align		8
        /*0050*/ 	.dword	_ZN39_INTERNAL_bdac8855_4_k_cu_3898f985_43974cute1_E


//--------------------- .text._ZN7cutlass13device_kernelINS_4gemm6kernel13GemmUniversalIN4cute5tupleIJiiiiEEENS1_10collective13CollectiveMmaINS1_37MainloopSm90TmaGmmaWarpSpecializedFP8ILi3ENS5_IJNS4_1CILi1EEESB_SB_EEENS1_32KernelTmaWarpSpecializedPingpongEEENS5_IJNSA_ILi64EEESF_NSA_ILi32EEEEEENS_12float_e5m2_tENS5_IJlSB_lEEESI_SJ_NS4_8TiledMMAINS4_8MMA_AtomIJNS4_4SM904GMMA30MMA_64x64x32_F32E5M2E5M2_SS_TNILNSN_7ScaleInE1ELSP_1EEEEEENS4_6LayoutISC_NS5_IJNSA_ILi0EEEST_ST_EEEEENS5_IJNS4_10UnderscoreESW_SW_EEEEENS4_13SM90_TMA_LOADENS4_14ComposedLayoutINS4_7SwizzleILi1ELi4ELi3EEENS4_18smem_ptr_flag_bitsILi8EEENSS_INS5_IJNSA_ILi8EEESG_EEENS5_IJSG_SB_EEEEEEEvNS4_8identityESZ_S19_vS1A_EENS_8epilogue10collective6detail29Sm90TmaWarpSpecializedAdapterINS1D_15DefaultEpilogueISI_SJ_SJ_NS1C_6thread17LinearCombinationISI_Li1EffLNS1H_9ScaleType4KindE0ELNS_15FloatRoundStyleE2ESI_EENS1_15EpilogueDefaultEEEEEvvEEEEvNT_6ParamsE --------------------------
	.section	.text._ZN7cutlass13device_kernelINS_4gemm6kernel13GemmUniversalIN4cute5tupleIJiiiiEEENS1_10collective13CollectiveMmaINS1_37MainloopSm90TmaGmmaWarpSpecializedFP8ILi3ENS5_IJNS4_1CILi1EEESB_SB_EEENS1_32KernelTmaWarpSpecializedPingpongEEENS5_IJNSA_ILi64EEESF_NSA_ILi32EEEEEENS_12float_e5m2_tENS5_IJlSB_lEEESI_SJ_NS4_8TiledMMAINS4_8MMA_AtomIJNS4_4SM904GMMA30MMA_64x64x32_F32E5M2E5M2_SS_TNILNSN_7ScaleInE1ELSP_1EEEEEENS4_6LayoutISC_NS5_IJNSA_ILi0EEEST_ST_EEEEENS5_IJNS4_10UnderscoreESW_SW_EEEEENS4_13SM90_TMA_LOADENS4_14ComposedLayoutINS4_7SwizzleILi1ELi4ELi3EEENS4_18smem_ptr_flag_bitsILi8EEENSS_INS5_IJNSA_ILi8EEESG_EEENS5_IJSG_SB_EEEEEEEvNS4_8identityESZ_S19_vS1A_EENS_8epilogue10collective6detail29Sm90TmaWarpSpecializedAdapterINS1D_15DefaultEpilogueISI_SJ_SJ_NS1C_6thread17LinearCombinationISI_Li1EffLNS1H_9ScaleType4KindE0ELNS_15FloatRoundStyleE2ESI_EENS1_15EpilogueDefaultEEEEEvvEEEEvNT_6ParamsE,"ax",@progbits
	.align	128
.text._ZN7cutlass13device_kernelINS_4gemm6kernel13GemmUniversalIN4cute5tupleIJiiiiEEENS1_10collective13CollectiveMmaINS1_37MainloopSm90TmaGmmaWarpSpecializedFP8ILi3ENS5_IJNS4_1CILi1EEESB_SB_EEENS1_32KernelTmaWarpSpecializedPingpongEEENS5_IJNSA_ILi64EEESF_NSA_ILi32EEEEEENS_12float_e5m2_tENS5_IJlSB_lEEESI_SJ_NS4_8TiledMMAINS4_8MMA_AtomIJNS4_4SM904GMMA30MMA_64x64x32_F32E5M2E5M2_SS_TNILNSN_7ScaleInE1ELSP_1EEEEEENS4_6LayoutISC_NS5_IJNSA_ILi0EEEST_ST_EEEEENS5_IJNS4_10UnderscoreESW_SW_EEEEENS4_13SM90_TMA_LOADENS4_14ComposedLayoutINS4_7SwizzleILi1ELi4ELi3EEENS4_18smem_ptr_flag_bitsILi8EEENSS_INS5_IJNSA_ILi8EEESG_EEENS5_IJSG_SB_EEEEEEEvNS4_8identityESZ_S19_vS1A_EENS_8epilogue10collective6detail29Sm90TmaWarpSpecializedAdapterINS1D_15DefaultEpilogueISI_SJ_SJ_NS1C_6thread17LinearCombinationISI_Li1EffLNS1H_9ScaleType4KindE0ELNS_15FloatRoundStyleE2ESI_EENS1_15EpilogueDefaultEEEEEvvEEEEvNT_6ParamsE:
        .type           _ZN7cutlass13device_kernelINS_4gemm6kernel13GemmUniversalIN4cute5tupleIJiiiiEEENS1_10collective13CollectiveMmaINS1_37MainloopSm90TmaGmmaWarpSpecializedFP8ILi3ENS5_IJNS4_1CILi1EEESB_SB_EEENS1_32KernelTmaWarpSpecializedPingpongEEENS5_IJNSA_ILi64EEESF_NSA_ILi32EEEEEENS_12float_e5m2_tENS5_IJlSB_lEEESI_SJ_NS4_8TiledMMAINS4_8MMA_AtomIJNS4_4SM904GMMA30MMA_64x64x32_F32E5M2E5M2_SS_TNILNSN_7ScaleInE1ELSP_1EEEEEENS4_6LayoutISC_NS5_IJNSA_ILi0EEEST_ST_EEEEENS5_IJNS4_10UnderscoreESW_SW_EEEEENS4_13SM90_TMA_LOADENS4_14ComposedLayoutINS4_7SwizzleILi1ELi4ELi3EEENS4_18smem_ptr_flag_bitsILi8EEENSS_INS5_IJNSA_ILi8EEESG_EEENS5_IJSG_SB_EEEEEEEvNS4_8identityESZ_S19_vS1A_EENS_8epilogue10collective6detail29Sm90TmaWarpSpecializedAdapterINS1D_15DefaultEpilogueISI_SJ_SJ_NS1C_6thread17LinearCombinationISI_Li1EffLNS1H_9ScaleType4KindE0ELNS_15FloatRoundStyleE2ESI_EENS1_15EpilogueDefaultEEEEEvvEEEEvNT_6ParamsE,@function
        .size           _ZN7cutlass13device_kernelINS_4gemm6kernel13GemmUniversalIN4cute5tupleIJiiiiEEENS1_10collective13CollectiveMmaINS1_37MainloopSm90TmaGmmaWarpSpecializedFP8ILi3ENS5_IJNS4_1CILi1EEESB_SB_EEENS1_32KernelTmaWarpSpecializedPingpongEEENS5_IJNSA_ILi64EEESF_NSA_ILi32EEEEEENS_12float_e5m2_tENS5_IJlSB_lEEESI_SJ_NS4_8TiledMMAINS4_8MMA_AtomIJNS4_4SM904GMMA30MMA_64x64x32_F32E5M2E5M2_SS_TNILNSN_7ScaleInE1ELSP_1EEEEEENS4_6LayoutISC_NS5_IJNSA_ILi0EEEST_ST_EEEEENS5_IJNS4_10UnderscoreESW_SW_EEEEENS4_13SM90_TMA_LOADENS4_14ComposedLayoutINS4_7SwizzleILi1ELi4ELi3EEENS4_18smem_ptr_flag_bitsILi8EEENSS_INS5_IJNSA_ILi8EEESG_EEENS5_IJSG_SB_EEEEEEEvNS4_8identityESZ_S19_vS1A_EENS_8epilogue10collective6detail29Sm90TmaWarpSpecializedAdapterINS1D_15DefaultEpilogueISI_SJ_SJ_NS1C_6thread17LinearCombinationISI_Li1EffLNS1H_9ScaleType4KindE0ELNS_15FloatRoundStyleE2ESI_EENS1_15EpilogueDefaultEEEEEvvEEEEvNT_6ParamsE,(.L_x_138 - _ZN7cutlass13device_kernelINS_4gemm6kernel13GemmUniversalIN4cute5tupleIJiiiiEEENS1_10collective13CollectiveMmaINS1_37MainloopSm90TmaGmmaWarpSpecializedFP8ILi3ENS5_IJNS4_1CILi1EEESB_SB_EEENS1_32KernelTmaWarpSpecializedPingpongEEENS5_IJNSA_ILi64EEESF_NSA_ILi32EEEEEENS_12float_e5m2_tENS5_IJlSB_lEEESI_SJ_NS4_8TiledMMAINS4_8MMA_AtomIJNS4_4SM904GMMA30MMA_64x64x32_F32E5M2E5M2_SS_TNILNSN_7ScaleInE1ELSP_1EEEEEENS4_6LayoutISC_NS5_IJNSA_ILi0EEEST_ST_EEEEENS5_IJNS4_10UnderscoreESW_SW_EEEEENS4_13SM90_TMA_LOADENS4_14ComposedLayoutINS4_7SwizzleILi1ELi4ELi3EEENS4_18smem_ptr_flag_bitsILi8EEENSS_INS5_IJNSA_ILi8EEESG_EEENS5_IJSG_SB_EEEEEEEvNS4_8identityESZ_S19_vS1A_EENS_8epilogue10collective6detail29Sm90TmaWarpSpecializedAdapterINS1D_15DefaultEpilogueISI_SJ_SJ_NS1C_6thread17LinearCombinationISI_Li1EffLNS1H_9ScaleType4KindE0ELNS_15FloatRoundStyleE2ESI_EENS1_15EpilogueDefaultEEEEEvvEEEEvNT_6ParamsE)
        .other          _ZN7cutlass13device_kernelINS_4gemm6kernel13GemmUniversalIN4cute5tupleIJiiiiEEENS1_10collective13CollectiveMmaINS1_37MainloopSm90TmaGmmaWarpSpecializedFP8ILi3ENS5_IJNS4_1CILi1EEESB_SB_EEENS1_32KernelTmaWarpSpecializedPingpongEEENS5_IJNSA_ILi64EEESF_NSA_ILi32EEEEEENS_12float_e5m2_tENS5_IJlSB_lEEESI_SJ_NS4_8TiledMMAINS4_8MMA_AtomIJNS4_4SM904GMMA30MMA_64x64x32_F32E5M2E5M2_SS_TNILNSN_7ScaleInE1ELSP_1EEEEEENS4_6LayoutISC_NS5_IJNSA_ILi0EEEST_ST_EEEEENS5_IJNS4_10UnderscoreESW_SW_EEEEENS4_13SM90_TMA_LOADENS4_14ComposedLayoutINS4_7SwizzleILi1ELi4ELi3EEENS4_18smem_ptr_flag_bitsILi8EEENSS_INS5_IJNSA_ILi8EEESG_EEENS5_IJSG_SB_EEEEEEEvNS4_8identityESZ_S19_vS1A_EENS_8epilogue10collective6detail29Sm90TmaWarpSpecializedAdapterINS1D_15DefaultEpilogueISI_SJ_SJ_NS1C_6thread17LinearCombinationISI_Li1EffLNS1H_9ScaleType4KindE0ELNS_15FloatRoundStyleE2ESI_EENS1_15EpilogueDefaultEEEEEvvEEEEvNT_6ParamsE,@"STO_CUDA_ENTRY STV_DEFAULT"
_ZN7cutlass13device_kernelINS_4gemm6kernel13GemmUniversalIN4cute5tupleIJiiiiEEENS1_10collective13CollectiveMmaINS1_37MainloopSm90TmaGmmaWarpSpecializedFP8ILi3ENS5_IJNS4_1CILi1EEESB_SB_EEENS1_32KernelTmaWarpSpecializedPingpongEEENS5_IJNSA_ILi64EEESF_NSA_ILi32EEEEEENS_12float_e5m2_tENS5_IJlSB_lEEESI_SJ_NS4_8TiledMMAINS4_8MMA_AtomIJNS4_4SM904GMMA30MMA_64x64x32_F32E5M2E5M2_SS_TNILNSN_7ScaleInE1ELSP_1EEEEEENS4_6LayoutISC_NS5_IJNSA_ILi0EEEST_ST_EEEEENS5_IJNS4_10UnderscoreESW_SW_EEEEENS4_13SM90_TMA_LOADENS4_14ComposedLayoutINS4_7SwizzleILi1ELi4ELi3EEENS4_18smem_ptr_flag_bitsILi8EEENSS_INS5_IJNSA_ILi8EEESG_EEENS5_IJSG_SB_EEEEEEEvNS4_8identityESZ_S19_vS1A_EENS_8epilogue10collective6detail29Sm90TmaWarpSpecializedAdapterINS1D_15DefaultEpilogueISI_SJ_SJ_NS1C_6thread17LinearCombinationISI_Li1EffLNS1H_9ScaleType4KindE0ELNS_15FloatRoundStyleE2ESI_EENS1_15EpilogueDefaultEEEEEvvEEEEvNT_6ParamsE:
[----:B------:R-:W-:Y:S01]  /*0000*/  LDC R1, c[0x0][0x28] ;  /* 0x00000a00ff017b82 */ /* 0x000fe20000000800 */
[----:B------:R-:W0:Y:S01]  /*0010*/  S2R R11, SR_TID.X ;  /* 0x00000000000b7919 */ /* 0x000e220000002100 */
[----:B------:R-:W-:Y:S01]  /*0020*/  ELECT P0, URZ, PT ;  /* 0x00000000003f782f */ /* 0x000fe20003800000 */
[----:B------:R-:W-:Y:S01]  /*0030*/  BSSY B0, `(.L_x_0) ;  /* 0x000000f000007945 */ /* 0x000fe20003800000 */
[--C-:B0-----:R-:W-:Y:S02]  /*0040*/  SHF.R.U32.HI R0, RZ, 0x5, R11.reuse ;  /* 0x00000005ff007819 */ /* 0x101fe4000001160b */
[----:B------:R-:W-:-:S03]  /*0050*/  SHF.R.U32.HI R4, RZ, 0x7, R11 ;  /* 0x00000007ff047819 */ /* 0x000fc6000001160b */
[----:B------:R-:W0:Y:S04]  /*0060*/  SHFL.IDX PT, R2, R0, RZ, 0x1f ;  /* 0x00001fff00027589 */ /* 0x000e2800000e0000 */
[----:B------:R1:W2:Y:S01]  /*0070*/  SHFL.IDX PT, R5, R4, RZ, 0x1f ;  /* 0x00001fff04057589 */ /* 0x0002a200000e0000 */
[----:B0-----:R-:W-:-:S13]  /*0080*/  ISETP.NE.OR P0, PT, R2, RZ, !P0 ;  /* 0x000000ff0200720c */ /* 0x001fda0004705670 */
[----:B-12---:R-:W-:Y:S05]  /*0090*/  @P0 BRA `(.L_x_1) ;  /* 0x0000000000200947 */ /* 0x006fea0003800000 */
[----:B------:R-:W-:Y:S02]  /*00a0*/  ULDC.64 UR4, c[0x0][0x198] ;  /* 0x0000660000047ab9 */ /* 0x000fe40000000a00 */
[----:B------:R-:W-:Y:S02]  /*00b0*/  UIADD3 UR6, UP0, UR4, 0xf0, URZ ;  /* 0x000000f004067890 */ /* 0x000fe4000ff1e03f */
[----:B------:R-:W-:Y:S02]  /*00c0*/  UIADD3 UR4, UP1, UR4, 0x1f0, URZ ;  /* 0x000001f004047890 */ /* 0x000fe4000ff3e03f */
[----:B------:R-:W-:Y:S02]  /*00d0*/  UIADD3.X UR7, URZ, UR5, URZ, UP0, !UPT ;  /* 0x000000053f077290 */ /* 0x000fe400087fe43f */
[----:B------:R-:W-:-:S07]  /*00e0*/  UIADD3.X UR5, URZ, UR5, URZ, UP1, !UPT ;  /* 0x000000053f057290 */ /* 0x000fce0008ffe43f */
[----:B------:R0:W-:Y:S02]  /*00f0*/  UTMACCTL.PF [UR6] ;  /* 0x00000000060079b9 */ /* 0x0001e40008040000 */
[----:B------:R0:W-:Y:S02]  /*0100*/  UTMACCTL.PF [UR4] ;  /* 0x00000000040079b9 */ /* 0x0001e40008040000 */
[----:B0-----:R-:W-:Y:S01]  /*0110*/  NOP ;  /* 0x0000000000007918 */ /* 0x001fe20000000000 */
.L_x_1:
[----:B------:R-:W-:Y:S05]  /*0120*/  BSYNC B0 ;  /* 0x0000000000007941 */ /* 0x000fea0003800000 */
.L_x_0:
[----:B------:R-:W0:Y:S02]  /*0130*/  SHFL.IDX PT, R3, R0, RZ, 0x1f ;  /* 0x00001fff00037589 */ /* 0x000e2400000e0000 */
[----:B0-----:R-:W-:-:S13]  /*0140*/  ISETP.NE.AND P0, PT, R3, RZ, PT ;  /* 0x000000ff0300720c */ /* 0x001fda0003f05270 */
[----:B------:R-:W-:Y:S05]  /*0150*/  @P0 BRA `(.L_x_2) ;  /* 0x0000000000500947 */ /* 0x000fea0003800000 */
[----:B------:R-:W0:Y:S01]  /*0160*/  S2UR UR8, SR_CgaCtaId ;  /* 0x00000000000879c3 */ /* 0x000e220000008800 */
[----:B------:R-:W-:Y:S01]  /*0170*/  UMOV UR4, 0x400 ;  /* 0x0000040000047882 */ /* 0x000fe20000000000 */
[----:B------:R-:W-:Y:S01]  /*0180*/  UMOV UR5, 0x1 ;  /* 0x0000000100057882 */ /* 0x000fe20000000000 */
[----:B------:R-:W-:Y:S01]  /*0190*/  UMOV UR6, 0x80 ;  /* 0x0000008000067882 */ /* 0x000fe20000000000 */
[----:B------:R-:W-:Y:S01]  /*01a0*/  ELECT P0, URZ, PT ;  /* 0x00000000003f782f */ /* 0x000fe20003800000 */
[----:B------:R-:W-:-:S04]  /*01b0*/  UIADD3 UR6, -UR6, 0x100000, URZ ;  /* 0x0010000006067890 */ /* 0x000fc8000fffe13f */
[----:B------:R-:W-:Y:S02]  /*01c0*/  USHF.L.U32 UR7, UR6, 0xb, URZ ;  /* 0x0000000b06077899 */ /* 0x000fe4000800063f */
[----:B------:R-:W-:Y:S02]  /*01d0*/  USHF.L.U32 UR6, UR6, 0x1, URZ ;  /* 0x0000000106067899 */ /* 0x000fe4000800063f */
[----:B0-----:R-:W-:Y:S02]  /*01e0*/  ULEA UR8, UR8, UR4, 0x18 ;  /* 0x0000000408087291 */ /* 0x001fe4000f8ec03f */
[----:B------:R-:W-:-:S04]  /*01f0*/  UIADD3 UR4, -UR5, 0x100000, URZ ;  /* 0x0010000005047890 */ /* 0x000fc8000fffe13f */
[----:B------:R-:W-:Y:S02]  /*0200*/  USHF.L.U32 UR5, UR4, 0xb, URZ ;  /* 0x0000000b04057899 */ /* 0x000fe4000800063f */
[----:B------:R-:W-:Y:S01]  /*0210*/  USHF.L.U32 UR4, UR4, 0x1, URZ ;  /* 0x0000000104047899 */ /* 0x000fe2000800063f */
[----:B------:R-:W0:Y:S11]  /*0220*/  FENCE.VIEW.ASYNC.S ;  /* 0x00000000000073c6 */ /* 0x000e360000000000 */
[----:B0-----:R0:W1:Y:S01]  /*0230*/  SYNCS.EXCH.64 URZ, [UR8], UR4 ;  /* 0x00000004083f75b2 */ /* 0x0010620008000100 */
[----:B------:R0:W2:Y:S01]  /*0240*/  SYNCS.EXCH.64 URZ, [UR8+0x18], UR6 ;  /* 0x00001806083f75b2 */ /* 0x0000a20008000100 */
[----:B------:R0:W3:Y:S01]  /*0250*/  SYNCS.EXCH.64 URZ, [UR8+0x8], UR4 ;  /* 0x00000804083f75b2 */ /* 0x0000e20008000100 */
[----:B------:R0:W4:Y:S01]  /*0260*/  SYNCS.EXCH.64 URZ, [UR8+0x20], UR6 ;  /* 0x00002006083f75b2 */ /* 0x0001220008000100 */
[----:B------:R0:W0:Y:S01]  /*0270*/  SYNCS.EXCH.64 URZ, [UR8+0x10], UR4 ;  /* 0x00001004083f75b2 */ /* 0x0000220008000100 */
[----:B------:R0:W0:Y:S01]  /*0280*/  SYNCS.EXCH.64 URZ, [UR8+0x28], UR6 ;  /* 0x00002806083f75b2 */ /* 0x0000220008000100 */
[----:B------:R-:W-:Y:S01]  /*0290*/  NOP ;  /* 0x0000000000007918 */ /* 0x000fe20000000000 */
.L_x_2:
[----:B------:R-:W5:Y:S01]  /*02a0*/  SHFL.IDX PT, R6, R0, RZ, 0x1f ;  /* 0x00001fff00067589 */ /* 0x000f6200000e0000 */
[----:B------:R-:W-:Y:S01]  /*02b0*/  ELECT P0, URZ, PT ;  /* 0x00000000003f782f */ /* 0x000fe20003800000 */
[----:B------:R-:W-:Y:S01]  /*02c0*/  NOP ;  /* 0x0000000000007918 */ /* 0x000fe20000000000 */
[----:B------:R-:W-:Y:S01]  /*02d0*/  ELECT P1, URZ, PT ;  /* 0x00000000003f782f */ /* 0x000fe20003820000 */
[----:B------:R1:W2:Y:S01]  /*02e0*/  SHFL.IDX PT, R3, R0, RZ, 0x1f ;  /* 0x00001fff00037589 */ /* 0x0002a200000e0000 */
[----:B0-----:R-:W-:Y:S01]  /*02f0*/  UMOV UR4, 0x20 ;  /* 0x0000002000047882 */ /* 0x001fe20000000000 */
[----:B------:R-:W-:Y:S01]  /*0300*/  UMOV UR11, 0x80 ;  /* 0x00000080000b7882 */ /* 0x000fe20000000000 */
[----:B------:R-:W-:Y:S01]  /*0310*/  NOP ;  /* 0x0000000000007918 */ /* 0x000fe20000000000 */
[----:B------:R-:W0:Y:S01]  /*0320*/  SHFL.IDX PT, R4, R4, RZ, 0x1f ;  /* 0x00001fff04047589 */ /* 0x000e2200000e0000 */
[C---:B------:R-:W-:Y:S01]  /*0330*/  VIADD R33, R5.reuse, 0xffffffff ;  /* 0xffffffff05217836 */ /* 0x040fe20000000000 */
[----:B------:R-:W-:Y:S01]  /*0340*/  ULDC.64 UR20, c[0x0][0x208] ;  /* 0x0000820000147ab9 */ /* 0x000fe20000000a00 */
[----:B------:R-:W-:-:S02]  /*0350*/  ISETP.NE.AND P2, PT, R5, RZ, PT ;  /* 0x000000ff0500720c */ /* 0x000fc40003f45270 */
[----:B-1----:R-:W-:Y:S02]  /*0360*/  SHF.R.S32.HI R0, RZ, 0x1f, R11 ;  /* 0x0000001fff007819 */ /* 0x002fe4000001140b */
[----:B------:R-:W-:Y:S02]  /*0370*/  ISETP.GE.U32.AND P3, PT, R33, 0x2, PT ;  /* 0x000000022100780c */ /* 0x000fe40003f66070 */
[----:B------:R-:W-:-:S04]  /*0380*/  LEA.HI R0, R0, R11, RZ, 0x7 ;  /* 0x0000000b00007211 */ /* 0x000fc800078f38ff */
[----:B------:R-:W-:Y:S02]  /*0390*/  LOP3.LUT R0, R0, 0xffffff80, RZ, 0xc0, !PT ;  /* 0xffffff8000007812 */ /* 0x000fe400078ec0ff */
[----:B-----5:R-:W-:-:S03]  /*03a0*/  ISETP.NE.OR P0, PT, R6, RZ, !P0 ;  /* 0x000000ff0600720c */ /* 0x020fc60004705670 */
[----:B------:R-:W-:Y:S01]  /*03b0*/  IMAD.IADD R10, R11, 0x1, -R0 ;  /* 0x000000010b0a7824 */ /* 0x000fe200078e0a00 */
[----:B--2---:R-:W-:Y:S02]  /*03c0*/  ISETP.NE.OR P1, PT, R3, RZ, !P1 ;  /* 0x000000ff0300720c */ /* 0x004fe40004f25670 */
[----:B------:R-:W-:Y:S02]  /*03d0*/  SHF.R.S32.HI R3, RZ, 0x1f, R2 ;  /* 0x0000001fff037819 */ /* 0x000fe40000011402 */
[----:B0-----:R-:W-:Y:S02]  /*03e0*/  R2UR UR15, R4 ;  /* 0x00000000040f72ca */ /* 0x001fe400000e0000 */
[----:B------:R-:W-:-:S03]  /*03f0*/  LEA.HI R3, R3, R2, RZ, 0x2 ;  /* 0x0000000203037211 */ /* 0x000fc600078f10ff */
[----:B------:R-:W-:Y:S01]  /*0400*/  VOTEU.ALL UP0, P0 ;  /* 0x00000000003f7886 */ /* 0x000fe20000000000 */
[----:B------:R-:W-:-:S03]  /*0410*/  LOP3.LUT R3, R3, 0xfffffffc, RZ, 0xc0, !PT ;  /* 0xfffffffc03037812 */ /* 0x000fc600078ec0ff */
[----:B------:R-:W-:Y:S01]  /*0420*/  VOTEU.ALL UP1, P1 ;  /* 0x00000000003f7886 */ /* 0x000fe20000820000 */
[----:B------:R-:W0:Y:S01]  /*0430*/  @!UP0 S2UR UR7, SR_CgaCtaId ;  /* 0x00000000000789c3 */ /* 0x000e220000008800 */
[----:B------:R-:W-:Y:S01]  /*0440*/  @!UP0 UMOV UR6, 0x400 ;  /* 0x0000040000068882 */ /* 0x000fe20000000000 */
[----:B------:R-:W-:-:S04]  /*0450*/  @!UP0 UIADD3 UR4, -UR4, 0x100000, URZ ;  /* 0x0010000004048890 */ /* 0x000fc8000fffe13f */
[----:B------:R-:W-:Y:S02]  /*0460*/  @!UP0 USHF.L.U32 UR5, UR4, 0xb, URZ ;  /* 0x0000000b04058899 */ /* 0x000fe4000800063f */
[----:B------:R-:W-:Y:S01]  /*0470*/  @!UP0 USHF.L.U32 UR4, UR4, 0x1, URZ ;  /* 0x0000000104048899 */ /* 0x000fe2000800063f */
[----:B------:R-:W-:Y:S01]  /*0480*/  IMAD.IADD R20, R2, 0x1, -R3 ;  /* 0x0000000102147824 */ /* 0x000fe200078e0a03 */
[----:B------:R-:W-:Y:S01]  /*0490*/  @!UP1 UMOV UR9, 0x400 ;  /* 0x0000040000099882 */ /* 0x000fe20000000000 */
[----:B------:R-:W-:Y:S01]  /*04a0*/  VOTEU.ALL UP2, P1 ;  /* 0x00000000003f7886 */ /* 0x000fe20000840000 */
[----:B------:R-:W-:Y:S01]  /*04b0*/  VOTEU.ALL UP3, P1 ;  /* 0x00000000003f7886 */ /* 0x000fe20000860000 */
[----:B------:R-:W-:Y:S01]  /*04c0*/  VOTEU.ALL UP4, P1 ;  /* 0x00000000003f7886 */ /* 0x000fe20000880000 */
[----:B------:R-:W1:Y:S01]  /*04d0*/  @!UP1 S2UR UR10, SR_CgaCtaId ;  /* 0x00000000000a99c3 */ /* 0x000e620000008800 */
[----:B------:R-:W-:Y:S01]  /*04e0*/  VOTEU.ALL UP5, P1 ;  /* 0x00000000003f7886 */ /* 0x000fe200008a0000 */
[----:B0-----:R-:W-:-:S02]  /*04f0*/  @!UP0 ULEA UR8, UR7, UR6, 0x18 ;  /* 0x0000000607088291 */ /* 0x001fc4000f8ec03f */
[----:B------:R-:W-:-:S04]  /*0500*/  @!UP1 UIADD3 UR6, -UR11, 0x100000, URZ ;  /* 0x001000000b069890 */ /* 0x000fc8000fffe13f */
[----:B------:R-:W-:Y:S02]  /*0510*/  @!UP1 USHF.L.U32 UR7, UR6, 0xb, URZ ;  /* 0x0000000b06079899 */ /* 0x000fe4000800063f */
[----:B------:R-:W-:Y:S01]  /*0520*/  @!UP1 USHF.L.U32 UR6, UR6, 0x1, URZ ;  /* 0x0000000106069899 */ /* 0x000fe2000800063f */
[----:B------:R-:W-:Y:S01]  /*0530*/  VOTEU.ALL UP0, P0 ;  /* 0x00000000003f7886 */ /* 0x000fe20000000000 */
[----:B-1----:R-:W-:Y:S01]  /*0540*/  @!UP1 ULEA UR9, UR10, UR9, 0x18 ;  /* 0x000000090a099291 */ /* 0x002fe2000f8ec03f */
[----:B------:R-:W-:Y:S02]  /*0550*/  VOTEU.ALL UP1, P0 ;  /* 0x00000000003f7886 */ /* 0x000fe40000020000 */
[----:B------:R-:W-:Y:S01]  /*0560*/  ULDC.64 UR10, c[0x0][0x598] ;  /* 0x00016600000a7ab9 */ /* 0x000fe20000000a00 */
[----:B------:R-:W-:Y:S01]  /*0570*/  ISETP.NE.AND P0, PT, R20, 0x3, PT ;  /* 0x000000031400780c */ /* 0x000fe20003f05270 */
[----:B------:R-:W0:Y:S02]  /*0580*/  FENCE.VIEW.ASYNC.S ;  /* 0x00000000000073c6 */ /* 0x000e240000000000 */
[----:B0-----:R0:W3:Y:S01]  /*0590*/  @!UP0 SYNCS.EXCH.64 URZ, [UR8+0x60], UR4 ;  /* 0x00006004083f85b2 */ /* 0x0010e20008000100 */
[----:B------:R-:W-:-:S02]  /*05a0*/  ISETP.NE.U32.AND P1, PT, RZ, UR10, PT ;  /* 0x0000000aff007c0c */ /* 0x000fc4000bf25070 */
[----:B------:R-:W-:Y:S02]  /*05b0*/  ISETP.EQ.OR P0, PT, R20, RZ, !P0 ;  /* 0x000000ff1400720c */ /* 0x000fe40004702670 */
[----:B------:R-:W-:Y:S02]  /*05c0*/  ISETP.NE.AND.EX P1, PT, RZ, UR11, PT, P1 ;  /* 0x0000000bff007c0c */ /* 0x000fe4000bf25310 */
[----:B------:R-:W-:-:S04]  /*05d0*/  ISETP.EQ.AND P0, PT, R5, RZ, P0 ;  /* 0x000000ff0500720c */ /* 0x000fc80000702270 */
[----:B------:R-:W-:-:S04]  /*05e0*/  SEL R7, RZ, 0x1, !P0 ;  /* 0x00000001ff077807 */ /* 0x000fc80004000000 */
[----:B------:R-:W-:Y:S01]  /*05f0*/  SEL R7, R7, 0x2, P3 ;  /* 0x0000000207077807 */ /* 0x000fe20001800000 */
[----:B------:R0:W3:Y:S01]  /*0600*/  @!UP1 SYNCS.EXCH.64 URZ, [UR8+0x68], UR4 ;  /* 0x00006804083f95b2 */ /* 0x0000e20008000100 */
[----:B------:R-:W-:Y:S01]  /*0610*/  NOP ;  /* 0x0000000000007918 */ /* 0x000fe20000000000 */
[----:B------:R0:W3:Y:S01]  /*0620*/  @!UP2 SYNCS.EXCH.64 URZ, [UR9+0x40], UR6 ;  /* 0x00004006093fa5b2 */ /* 0x0000e20008000100 */
[----:B------:R0:W3:Y:S01]  /*0630*/  @!UP3 SYNCS.EXCH.64 URZ, [UR9+0x48], UR6 ;  /* 0x00004806093fb5b2 */ /* 0x0000e20008000100 */
[----:B------:R0:W3:Y:S01]  /*0640*/  @!UP4 SYNCS.EXCH.64 URZ, [UR9+0x50], UR6 ;  /* 0x00005006093fc5b2 */ /* 0x0000e20008000100 */
[----:B------:R0:W3:Y:S01]  /*0650*/  @!UP5 SYNCS.EXCH.64 URZ, [UR9+0x58], UR6 ;  /* 0x00005806093fd5b2 */ /* 0x0000e20008000100 */
[----:B------:R-:W-:Y:S01]  /*0660*/  NOP ;  /* 0x0000000000007918 */ /* 0x000fe20000000000 */
[----:B---34-:R-:W-:Y:S06]  /*0670*/  BAR.SYNC.DEFER_BLOCKING 0x0 ;  /* 0x0000000000007b1d */ /* 0x018fec0000010000 */
[----:B0-----:R-:W-:Y:S05]  /*0680*/  @!P1 BRA `(.L_x_3) ;  /* 0x00000000001c9947 */ /* 0x001fea0003800000 */
[----:B------:R-:W0:Y:S02]  /*0690*/  LDC.64 R2, c[0x0][0x598] ;  /* 0x00016600ff027b82 */ /* 0x000e240000000a00 */
[----:B0-----:R-:W2:Y:S02]  /*06a0*/  LDG.E.64 R2, desc[UR20][R2.64] ;  /* 0x0000001402027981 */ /* 0x001ea4000c1e1b00 */
[----:B--2---:R-:W-:-:S04]  /*06b0*/  ISETP.NE.U32.AND P0, PT, R2, RZ, PT ;  /* 0x000000ff0200720c */ /* 0x004fc80003f05070 */
[----:B------:R-:W-:-:S13]  /*06c0*/  ISETP.NE.AND.EX P0, PT, R3, RZ, PT, P0 ;  /* 0x000000ff0300720c */ /* 0x000fda0003f05300 */
[----:B------:R-:W-:Y:S05]  /*06d0*/  @!P0 BRA `(.L_x_3) ;  /* 0x0000000000088947 */ /* 0x000fea0003800000 */
[----:B------:R2:W5:Y:S01]  /*06e0*/  LD.E R12, desc[UR20][R2.64] ;  /* 0x00000014020c7980 */ /* 0x000562000c101900 */
[----:B------:R-:W-:Y:S05]  /*06f0*/  BRA `(.L_x_4) ;  /* 0x0000000000207947 */ /* 0x000fea0003800000 */
.L_x_3:
[----:B------:R-:W-:Y:S02]  /*0700*/  ULDC.64 UR4, c[0x0][0x588] ;  /* 0x0001620000047ab9 */ /* 0x000fe40000000a00 */
[----:B------:R-:W-:-:S04]  /*0710*/  ISETP.NE.U32.AND P0, PT, RZ, UR4, PT ;  /* 0x00000004ff007c0c */ /* 0x000fc8000bf05070 */
[----:B------:R-:W-:-:S13]  /*0720*/  ISETP.NE.AND.EX P0, PT, RZ, UR5, PT, P0 ;  /* 0x00000005ff007c0c */ /* 0x000fda000bf05300 */
[----:B------:R-:W-:Y:S05]  /*0730*/  @!P0 BRA `(.L_x_5) ;  /* 0x00000000000c8947 */ /* 0x000fea0003800000 */
[----:B------:R-:W0:Y:S02]  /*0740*/  LDC.64 R12, c[0x0][0x588] ;  /* 0x00016200ff0c7b82 */ /* 0x000e240000000a00 */
[----:B0-----:R1:W5:Y:S01]  /*0750*/  LDG.E R12, desc[UR20][R12.64] ;  /* 0x000000140c0c7981 */ /* 0x001362000c1e1900 */
[----:B------:R-:W-:Y:S05]  /*0760*/  BRA `(.L_x_4) ;  /* 0x0000000000047947 */ /* 0x000fea0003800000 */
.L_x_5:
[----:B------:R-:W0:Y:S02]  /*0770*/  LDC R12, c[0x0][0x580] ;  /* 0x00016000ff0c7b82 */ /* 0x000e240000000800 */
.L_x_4:
[----:B------:R-:W-:Y:S02]  /*0780*/  ULDC.64 UR4, c[0x0][0x5a0] ;  /* 0x0001680000047ab9 */ /* 0x000fe40000000a00 */
[----:B------:R-:W-:-:S04]  /*0790*/  ISETP.NE.U32.AND P0, PT, RZ, UR4, PT ;  /* 0x00000004ff007c0c */ /* 0x000fc8000bf05070 */
[----:B------:R-:W-:-:S13]  /*07a0*/  ISETP.NE.AND.EX P0, PT, RZ, UR5, PT, P0 ;  /* 0x00000005ff007c0c */ /* 0x000fda000bf05300 */
[----:B------:R-:W-:Y:S05]  /*07b0*/  @!P0 BRA `(.L_x_6) ;  /* 0x00000000001c8947 */ /* 0x000fea0003800000 */
[----:B--2---:R-:W2:Y:S02]  /*07c0*/  LDC.64 R2, c[0x0][0x5a0] ;  /* 0x00016800ff027b82 */ /* 0x004ea40000000a00 */
[----:B--2---:R-:W2:Y:S02]  /*07d0*/  LDG.E.64 R2, desc[UR20][R2.64] ;  /* 0x0000001402027981 */ /* 0x004ea4000c1e1b00 */
[----:B--2---:R-:W-:-:S04]  /*07e0*/  ISETP.NE.U32.AND P0, PT, R2, RZ, PT ;  /* 0x000000ff0200720c */ /* 0x004fc80003f05070 */
[----:B------:R-:W-:-:S13]  /*07f0*/  ISETP.NE.AND.EX P0, PT, R3, RZ, PT, P0 ;  /* 0x000000ff0300720c */ /* 0x000fda0003f05300 */
[----:B------:R-:W-:Y:S05]  /*0800*/  @!P0 BRA `(.L_x_6) ;  /* 0x0000000000088947 */ /* 0x000fea0003800000 */
[----:B-1----:R4:W5:Y:S01]  /*0810*/  LD.E R13, desc[UR20][R2.64] ;  /* 0x00000014020d7980 */ /* 0x002962000c101900 */
[----:B------:R-:W-:Y:S05]  /*0820*/  BRA `(.L_x_7) ;  /* 0x0000000000207947 */ /* 0x000fea0003800000 */
.L_x_6:
[----:B------:R-:W-:Y:S02]  /*0830*/  ULDC.64 UR4, c[0x0][0x590] ;  /* 0x0001640000047ab9 */ /* 0x000fe40000000a00 */
[----:B------:R-:W-:-:S04]  /*0840*/  ISETP.NE.U32.AND P0, PT, RZ, UR4, PT ;  /* 0x00000004ff007c0c */ /* 0x000fc8000bf05070 */
[----:B------:R-:W-:-:S13]  /*0850*/  ISETP.NE.AND.EX P0, PT, RZ, UR5, PT, P0 ;  /* 0x00000005ff007c0c */ /* 0x000fda000bf05300 */
[----:B------:R-:W-:Y:S05]  /*0860*/  @!P0 BRA `(.L_x_8) ;  /* 0x00000000000c8947 */ /* 0x000fea0003800000 */
[----:B--2---:R-:W1:Y:S02]  /*0870*/  LDC.64 R2, c[0x0][0x590] ;  /* 0x00016400ff027b82 */ /* 0x004e640000000a00 */
[----:B-1----:R3:W5:Y:S01]  /*0880*/  LDG.E R13, desc[UR20][R2.64] ;  /* 0x00000014020d7981 */ /* 0x002762000c1e1900 */
[----:B------:R-:W-:Y:S05]  /*0890*/  BRA `(.L_x_7) ;  /* 0x0000000000047947 */ /* 0x000fea0003800000 */
.L_x_8:
[----:B-1----:R-:W1:Y:S02]  /*08a0*/  LDC R13, c[0x0][0x584] ;  /* 0x00016100ff0d7b82 */ /* 0x002e640000000800 */
.L_x_7:
[----:B------:R-:W0:Y:S01]  /*08b0*/  LDC R0, c[0x0][0x65c] ;  /* 0x00019700ff007b82 */ /* 0x000e220000000800 */
[----:B------:R-:W2:Y:S01]  /*08c0*/  S2R R21, SR_CTAID.Y ;  /* 0x0000000000157919 */ /* 0x000ea20000002600 */
[----:B------:R-:W-:Y:S01]  /*08d0*/  ULDC UR8, c[0x0][0x28c] ;  /* 0x0000a30000087ab9 */ /* 0x000fe20000000800 */
[----:B------:R-:W-:Y:S01]  /*08e0*/  ISETP.NE.AND P0, PT, R5, 0x2, PT ;  /* 0x000000020500780c */ /* 0x000fe20003f05270 */
[----:B------:R-:W-:Y:S01]  /*08f0*/  UIADD3 UR8, UR8, 0x1f, URZ ;  /* 0x0000001f08087890 */ /* 0x000fe2000fffe03f */
[----:B------:R-:W1:Y:S01]  /*0900*/  S2R R14, SR_CTAID.X ;  /* 0x00000000000e7919 */ /* 0x000e620000002500 */
[----:B------:R-:W-:Y:S01]  /*0910*/  UMOV UR5, URZ ;  /* 0x0000003f00057c82 */ /* 0x000fe20008000000 */
[----:B------:R-:W-:Y:S01]  /*0920*/  UMOV UR4, URZ ;  /* 0x0000003f00047c82 */ /* 0x000fe20008000000 */
[----:B------:R-:W-:-:S04]  /*0930*/  USHF.R.S32.HI UR9, URZ, 0x1f, UR8 ;  /* 0x0000001f3f097899 */ /* 0x000fc80008011408 */
[----:B------:R-:W-:-:S04]  /*0940*/  ULEA.HI UR9, UR9, UR8, URZ, 0x5 ;  /* 0x0000000809097291 */ /* 0x000fc8000f8f283f */
[----:B------:R-:W-:Y:S01]  /*0950*/  USHF.R.S32.HI UR13, URZ, 0x5, UR9 ;  /* 0x000000053f0d7899 */ /* 0x000fe20008011409 */
[----:B0-----:R-:W-:-:S13]  /*0960*/  ISETP.NE.AND P4, PT, R0, 0x1, PT ;  /* 0x000000010000780c */ /* 0x001fda0003f85270 */
[----:B------:R-:W1:Y:S01]  /*0970*/  @P4 LDC R15, c[0x0][0x10] ;  /* 0x00000400ff0f4b82 */ /* 0x000e620000000800 */
[----:B--234-:R-:W-:Y:S02]  /*0980*/  @P4 IMAD.MOV.U32 R2, RZ, RZ, R21 ;  /* 0x000000ffff024224 */ /* 0x01cfe400078e0015 */
[----:B------:R-:W-:Y:S02]  /*0990*/  @P4 IMAD.MOV.U32 R3, RZ, RZ, RZ ;  /* 0x000000ffff034224 */ /* 0x000fe400078e00ff */
[----:B------:R-:W-:-:S03]  /*09a0*/  @P4 IMAD.MOV.U32 R5, RZ, RZ, RZ ;  /* 0x000000ffff054224 */ /* 0x000fc600078e00ff */
[----:B------:R-:W0:Y:S01]  /*09b0*/  @!P4 LDC R9, c[0x0][0xc] ;  /* 0x00000300ff09cb82 */ /* 0x000e220000000800 */
[----:B------:R-:W-:Y:S01]  /*09c0*/  ULDC UR6, c[0x0][0xc] ;  /* 0x0000030000067ab9 */ /* 0x000fe20000000800 */
[----:B------:R-:W-:Y:S02]  /*09d0*/  ULDC UR7, c[0x0][0x10] ;  /* 0x0000040000077ab9 */ /* 0x000fe40000000800 */
[----:B------:R-:W-:-:S04]  /*09e0*/  UIMAD.WIDE.U32 UR6, UR6, UR7, URZ ;  /* 0x00000007060672a5 */ /* 0x000fc8000f8e003f */
[----:B------:R-:W2:Y:S01]  /*09f0*/  LDC R8, c[0x0][0x14] ;  /* 0x00000500ff087b82 */ /* 0x000ea20000000800 */
[----:B-1----:R-:W-:-:S04]  /*0a00*/  @P4 IMAD.WIDE.U32 R2, R14, R15, R2 ;  /* 0x0000000f0e024225 */ /* 0x002fc800078e0002 */
[----:B------:R-:W-:Y:S02]  /*0a10*/  IMAD.MOV.U32 R15, RZ, RZ, RZ ;  /* 0x000000ffff0f7224 */ /* 0x000fe400078e00ff */
[----:B------:R-:W-:Y:S02]  /*0a20*/  @P4 IMAD.IADD R3, R3, 0x1, R5 ;  /* 0x0000000103034824 */ /* 0x000fe400078e0205 */
[----:B0-----:R-:W-:-:S04]  /*0a30*/  @!P4 IMAD.WIDE.U32 R4, R9, R21, R14 ;  /* 0x000000150904c225 */ /* 0x001fc800078e000e */
[----:B------:R-:W-:Y:S02]  /*0a40*/  @!P4 IMAD.MOV.U32 R2, RZ, RZ, R4 ;  /* 0x000000ffff02c224 */ /* 0x000fe400078e0004 */
[----:B------:R-:W-:Y:S02]  /*0a50*/  @!P4 IMAD.MOV.U32 R3, RZ, RZ, R5 ;  /* 0x000000ffff03c224 */ /* 0x000fe400078e0005 */
[C---:B--2---:R-:W-:Y:S02]  /*0a60*/  IMAD R17, R8.reuse, UR7, RZ ;  /* 0x0000000708117c24 */ /* 0x044fe4000f8e02ff */
[----:B------:R-:W-:Y:S01]  /*0a70*/  IMAD.WIDE.U32 R8, R8, UR6, RZ ;  /* 0x0000000608087c25 */ /* 0x000fe2000f8e00ff */
[----:B------:R-:W-:-:S03]  /*0a80*/  ULDC.64 UR6, c[0x0][0x650] ;  /* 0x0001940000067ab9 */ /* 0x000fc60000000a00 */
[----:B------:R-:W-:Y:S01]  /*0a90*/  IMAD.IADD R0, R9, 0x1, R17 ;  /* 0x0000000109007824 */ /* 0x000fe200078e0211 */
[----:B------:R-:W-:Y:S06]  /*0aa0*/  @P0 BRA `(.L_x_9) ;  /* 0x0000000000200947 */ /* 0x000fec0003800000 */
[----:B------:R-:W-:Y:S01]  /*0ab0*/  UISETP.GE.U32.AND UP0, UPT, UR13, 0x3, UPT ;  /* 0x000000030d00788c */ /* 0x000fe2000bf06070 */
[----:B------:R-:W-:Y:S01]  /*0ac0*/  IADD3 R2, P0, R2, R8, RZ ;  /* 0x0000000802027210 */ /* 0x000fe20007f1e0ff */
[----:B------:R-:W-:-:S04]  /*0ad0*/  UIMAD.WIDE.U32 UR4, UR13, -0x55555555, URZ ;  /* 0xaaaaaaab0d0478a5 */ /* 0x000fc8000f8e003f */
[----:B------:R-:W-:Y:S01]  /*0ae0*/  USHF.R.U32.HI UR5, URZ, 0x1, UR5 ;  /* 0x000000013f057899 */ /* 0x000fe20008011605 */
[----:B------:R-:W-:Y:S02]  /*0af0*/  IMAD.X R3, R0, 0x1, R3, P0 ;  /* 0x0000000100037824 */ /* 0x000fe400000e0603 */
[----:B------:R-:W-:Y:S02]  /*0b00*/  UMOV UR4, URZ ;  /* 0x0000003f00047c82 */ /* 0x000fe40008000000 */
[----:B------:R-:W-:Y:S02]  /*0b10*/  @UP0 ULOP3.LUT UR4, UR5, 0x1, URZ, 0xc0, !UPT ;  /* 0x0000000105040892 */ /* 0x000fe4000f8ec03f */
[----:B------:R-:W-:-:S12]  /*0b20*/  UIMAD UR5, UR5, -0x3, UR13 ;  /* 0xfffffffd050578a4 */ /* 0x000fd8000f8e020d */
.L_x_9:
[----:B------:R-:W-:Y:S01]  /*0b30*/  ISETP.GE.U32.AND P0, PT, R2, UR6, PT ;  /* 0x0000000602007c0c */ /* 0x000fe2000bf06070 */
[----:B------:R-:W-:Y:S01]  /*0b40*/  IMAD.MOV.U32 R6, RZ, RZ, -0x1 ;  /* 0xffffffffff067424 */ /* 0x000fe200078e00ff */
[----:B------:R-:W-:Y:S01]  /*0b50*/  PRMT R16, RZ, 0x7610, R16 ;  /* 0x00007610ff107816 */ /* 0x000fe20000000010 */
[----:B------:R-:W-:Y:S01]  /*0b60*/  IMAD.MOV.U32 R4, RZ, RZ, -0x1 ;  /* 0xffffffffff047424 */ /* 0x000fe200078e00ff */
[----:B------:R-:W-:Y:S01]  /*0b70*/  ISETP.GE.U32.AND.EX P0, PT, R3, UR7, PT, P0 ;  /* 0x0000000703007c0c */ /* 0x000fe2000bf06100 */
[----:B------:R-:W-:-:S12]  /*0b80*/  IMAD.MOV.U32 R5, RZ, RZ, -0x1 ;  /* 0xffffffffff057424 */ /* 0x000fd800078e00ff */
[----:B------:R-:W-:Y:S05]  /*0b90*/  @P0 BRA `(.L_x_10) ;  /* 0x00000004005c0947 */ /* 0x000fea0003800000 */
[----:B------:R-:W0:Y:S01]  /*0ba0*/  LDC.64 R24, c[0x0][0x628] ;  /* 0x00018a00ff187b82 */ /* 0x000e220000000a00 */
[----:B------:R-:W-:Y:S02]  /*0bb0*/  IMAD.MOV.U32 R4, RZ, RZ, R2 ;  /* 0x000000ffff047224 */ /* 0x000fe400078e0002 */
[----:B------:R-:W-:-:S05]  /*0bc0*/  IMAD.MOV.U32 R5, RZ, RZ, R3 ;  /* 0x000000ffff057224 */ /* 0x000fca00078e0003 */
[----:B------:R-:W1:Y:S08]  /*0bd0*/  LDC R6, c[0x0][0x630] ;  /* 0x00018c00ff067b82 */ /* 0x000e700000000800 */
[----:B------:R-:W2:Y:S01]  /*0be0*/  LDC.64 R26, c[0x0][0x620] ;  /* 0x00018800ff1a7b82 */ /* 0x000ea20000000a00 */
[----:B0-----:R-:W-:-:S04]  /*0bf0*/  ISETP.NE.U32.AND P0, PT, R24, RZ, PT ;  /* 0x000000ff1800720c */ /* 0x001fc80003f05070 */
[----:B------:R-:W-:-:S13]  /*0c00*/  ISETP.NE.AND.EX P0, PT, R25, RZ, PT, P0 ;  /* 0x000000ff1900720c */ /* 0x000fda0003f05300 */
[----:B-12---:R-:W-:Y:S05]  /*0c10*/  @!P0 BRA `(.L_x_11) ;  /* 0x0000000000288947 */ /* 0x006fea0003800000 */
[----:B------:R-:W0:Y:S02]  /*0c20*/  LDC R19, c[0x0][0x634] ;  /* 0x00018d00ff137b82 */ /* 0x000e240000000800 */
[----:B0-----:R-:W-:-:S05]  /*0c30*/  IADD3 R19, P0, R2, R19, RZ ;  /* 0x0000001302137210 */ /* 0x001fca0007f1e0ff */
[----:B------:R-:W-:-:S04]  /*0c40*/  IMAD.X R23, RZ, RZ, R3, P0 ;  /* 0x000000ffff177224 */ /* 0x000fc800000e0603 */
[----:B------:R-:W-:-:S04]  /*0c50*/  IMAD.WIDE.U32 R4, R23, R24, RZ ;  /* 0x0000001817047225 */ /* 0x000fc800078e00ff */
[----:B------:R-:W-:-:S04]  /*0c60*/  IMAD.WIDE.U32 R16, P0, R19, R25, R4 ;  /* 0x0000001913107225 */ /* 0x000fc80007800004 */
[----:B------:R-:W-:-:S04]  /*0c70*/  IMAD.WIDE.U32 R4, R19, R24, RZ ;  /* 0x0000001813047225 */ /* 0x000fc800078e00ff */
[----:B------:R-:W-:Y:S01]  /*0c80*/  IMAD.X R19, RZ, RZ, RZ, P0 ;  /* 0x000000ffff137224 */ /* 0x000fe200000e06ff */
[----:B------:R-:W-:Y:S01]  /*0c90*/  IADD3 RZ, P0, R5, R16, RZ ;  /* 0x0000001005ff7210 */ /* 0x000fe20007f1e0ff */
[----:B------:R-:W-:-:S04]  /*0ca0*/  IMAD.MOV.U32 R18, RZ, RZ, R17 ;  /* 0x000000ffff127224 */ /* 0x000fc800078e0011 */
[----:B------:R-:W-:-:S08]  /*0cb0*/  IMAD.WIDE.U32.X R4, R23, R25, R18, P0 ;  /* 0x0000001917047225 */ /* 0x000fd000000e0412 */
.L_x_11:
[--C-:B------:R-:W-:Y:S01]  /*0cc0*/  SHF.R.U64 R32, R4, R6, R5.reuse ;  /* 0x0000000604207219 */ /* 0x100fe20000001205 */
[----:B------:R-:W0:Y:S01]  /*0cd0*/  LDC.64 R28, c[0x0][0x640] ;  /* 0x00019000ff1c7b82 */ /* 0x000e220000000a00 */
[----:B------:R-:W-:Y:S01]  /*0ce0*/  I2FP.F32.U32 R4, R14 ;  /* 0x0000000e00047245 */ /* 0x000fe20000201000 */
[----:B------:R-:W-:Y:S01]  /*0cf0*/  ULDC UR6, c[0x0][0x150] ;  /* 0x0000540000067ab9 */ /* 0x000fe20000000800 */
[----:B------:R-:W-:Y:S02]  /*0d00*/  SHF.R.U32.HI R5, RZ, R6, R5 ;  /* 0x00000006ff057219 */ /* 0x000fe40000011605 */
[----:B------:R-:W-:Y:S01]  /*0d10*/  IADD3 R17, P0, RZ, -R32, RZ ;  /* 0x80000020ff117210 */ /* 0x000fe20007f1e0ff */
[----:B------:R-:W-:Y:S01]  /*0d20*/  FMUL R6, R4, UR6 ;  /* 0x0000000604067c20 */ /* 0x000fe20008400000 */
[----:B------:R-:W-:Y:S01]  /*0d30*/  ULDC UR6, c[0x0][0x154] ;  /* 0x0000550000067ab9 */ /* 0x000fe20000000800 */
[----:B------:R-:W1:Y:S02]  /*0d40*/  LDC R18, c[0x0][0x618] ;  /* 0x00018600ff127b82 */ /* 0x000e640000000800 */
[----:B------:R-:W-:-:S02]  /*0d50*/  IMAD.X R19, RZ, RZ, ~R5, P0 ;  /* 0x000000ffff137224 */ /* 0x000fc400000e0e05 */
[----:B------:R-:W2:Y:S01]  /*0d60*/  F2I.U32.TRUNC.NTZ R6, R6 ;  /* 0x0000000600067305 */ /* 0x000ea2000020f000 */
[----:B------:R-:W-:-:S03]  /*0d70*/  IMAD.WIDE.U32 R4, R17, R26, R2 ;  /* 0x0000001a11047225 */ /* 0x000fc600078e0002 */
[----:B------:R-:W3:Y:S01]  /*0d80*/  LDC R15, c[0x0][0x144] ;  /* 0x00005100ff0f7b82 */ /* 0x000ee20000000800 */
[----:B------:R-:W-:-:S04]  /*0d90*/  IMAD R16, R19, R26, RZ ;  /* 0x0000001a13107224 */ /* 0x000fc800078e02ff */
[----:B------:R-:W-:-:S03]  /*0da0*/  IMAD R17, R17, R27, R16 ;  /* 0x0000001b11117224 */ /* 0x000fc600078e0210 */
[----:B------:R-:W4:Y:S01]  /*0db0*/  LDC R22, c[0x0][0x608] ;  /* 0x00018200ff167b82 */ /* 0x000f220000000800 */
[----:B------:R-:W-:Y:S01]  /*0dc0*/  IMAD.IADD R17, R5, 0x1, R17 ;  /* 0x0000000105117824 */ /* 0x000fe200078e0211 */
[----:B0-----:R-:W-:Y:S01]  /*0dd0*/  ISETP.NE.U32.AND P0, PT, R28, RZ, PT ;  /* 0x000000ff1c00720c */ /* 0x001fe20003f05070 */
[----:B--2---:R-:W-:-:S03]  /*0de0*/  IMAD.MOV R5, RZ, RZ, -R6 ;  /* 0x000000ffff057224 */ /* 0x004fc600078e0a06 */
[----:B------:R-:W-:Y:S02]  /*0df0*/  ISETP.NE.AND.EX P0, PT, R29, RZ, PT, P0 ;  /* 0x000000ff1d00720c */ /* 0x000fe40003f05300 */
[----:B------:R-:W0:Y:S01]  /*0e00*/  LDC R19, c[0x0][0x658] ;  /* 0x00019600ff137b82 */ /* 0x000e220000000800 */
[-CC-:B-1----:R-:W-:Y:S02]  /*0e10*/  SHF.R.U64 R26, R4, R18.reuse, R17.reuse ;  /* 0x00000012041a7219 */ /* 0x182fe40000001211 */
[----:B------:R-:W-:Y:S02]  /*0e20*/  I2FP.F32.U32 R4, R21 ;  /* 0x0000001500047245 */ /* 0x000fe40000201000 */
[----:B------:R-:W-:Y:S01]  /*0e30*/  SHF.R.U32.HI R17, RZ, R18, R17 ;  /* 0x00000012ff117219 */ /* 0x000fe20000011611 */
[----:B------:R-:W-:Y:S02]  /*0e40*/  IMAD.MOV.U32 R18, RZ, RZ, 0x1 ;  /* 0x00000001ff127424 */ /* 0x000fe400078e00ff */
[----:B------:R-:W1:Y:S01]  /*0e50*/  LDC R24, c[0x0][0x148] ;  /* 0x00005200ff187b82 */ /* 0x000e620000000800 */
[----:B---3--:R-:W-:-:S02]  /*0e60*/  IMAD R6, R15, R5, R14 ;  /* 0x000000050f067224 */ /* 0x008fc400078e020e */
[----:B------:R-:W-:Y:S01]  /*0e70*/  FMUL R5, R4, UR6 ;  /* 0x0000000604057c20 */ /* 0x000fe20008400000 */
[----:B------:R-:W-:-:S04]  /*0e80*/  IMAD.MOV.U32 R4, RZ, RZ, -0x1 ;  /* 0xffffffffff047424 */ /* 0x000fc800078e00ff */
[----:B------:R-:W2:Y:S01]  /*0e90*/  LDC R25, c[0x0][0x600] ;  /* 0x00018000ff197b82 */ /* 0x000ea20000000800 */
[-CC-:B----4-:R-:W-:Y:S02]  /*0ea0*/  SHF.R.U64 R34, R26, R22.reuse, R17.reuse ;  /* 0x000000161a227219 */ /* 0x190fe40000001211 */
[----:B------:R-:W-:Y:S02]  /*0eb0*/  SHF.R.U32.HI R14, RZ, R22, R17 ;  /* 0x00000016ff0e7219 */ /* 0x000fe40000011611 */
[----:B------:R3:W4:Y:S03]  /*0ec0*/  F2I.U32.TRUNC.NTZ R22, R5 ;  /* 0x0000000500167305 */ /* 0x000726000020f000 */
[----:B------:R-:W1:Y:S01]  /*0ed0*/  LDC R27, c[0x0][0x648] ;  /* 0x00019200ff1b7b82 */ /* 0x000e620000000800 */
[-C--:B0-----:R-:W-:Y:S02]  /*0ee0*/  SHF.R.U64 R36, R34, R19.reuse, R14 ;  /* 0x0000001322247219 */ /* 0x081fe4000000120e */
[----:B------:R-:W-:-:S02]  /*0ef0*/  SHF.L.U32 R4, R4, R19, RZ ;  /* 0x0000001304047219 */ /* 0x000fc400000006ff */
[-C--:B------:R-:W-:Y:S02]  /*0f00*/  SHF.R.U32.HI R14, RZ, R19.reuse, R14 ;  /* 0x00000013ff0e7219 */ /* 0x080fe4000001160e */
[----:B------:R-:W-:Y:S01]  /*0f10*/  SHF.L.U32 R18, R18, R19, RZ ;  /* 0x0000001312127219 */ /* 0x000fe200000006ff */
[----:B------:R-:W0:Y:S01]  /*0f20*/  LDC R31, c[0x0][0x638] ;  /* 0x00018e00ff1f7b82 */ /* 0x000e220000000800 */
[----:B------:R-:W-:Y:S01]  /*0f30*/  LOP3.LUT R19, RZ, R4, RZ, 0x33, !PT ;  /* 0x00000004ff137212 */ /* 0x000fe200078e33ff */
[----:B------:R-:W-:Y:S02]  /*0f40*/  IMAD.MOV.U32 R4, RZ, RZ, R36 ;  /* 0x000000ffff047224 */ /* 0x000fe400078e0024 */
[----:B---3--:R-:W-:-:S04]  /*0f50*/  IMAD.MOV.U32 R5, RZ, RZ, R14 ;  /* 0x000000ffff057224 */ /* 0x008fc800078e000e */
[----:B------:R-:W3:Y:S01]  /*0f60*/  LDC R30, c[0x0][0x610] ;  /* 0x00018400ff1e7b82 */ /* 0x000ee20000000800 */
[----:B----4-:R-:W-:Y:S05]  /*0f70*/  @!P0 BRA `(.L_x_12) ;  /* 0x0000000000288947 */ /* 0x010fea0003800000 */
[----:B------:R-:W4:Y:S02]  /*0f80*/  LDC R17, c[0x0][0x64c] ;  /* 0x00019300ff117b82 */ /* 0x000f240000000800 */
[----:B----4-:R-:W-:-:S05]  /*0f90*/  IADD3 R17, P0, R36, R17, RZ ;  /* 0x0000001124117210 */ /* 0x010fca0007f1e0ff */
        /* <DEDUP_REMOVED lines=8> */
.L_x_12:
[----:B-1----:R-:W-:Y:S01]  /*1020*/  SHF.R.U64 R4, R4, R27, R5 ;  /* 0x0000001b04047219 */ /* 0x002fe20000001205 */
[----:B--2---:R-:W-:Y:S01]  /*1030*/  VIADD R5, R25, 0xffffffff ;  /* 0xffffffff19057836 */ /* 0x004fe20000000000 */
[----:B------:R-:W-:Y:S01]  /*1040*/  LOP3.LUT R19, R34, R19, RZ, 0xc0, !PT ;  /* 0x0000001322137212 */ /* 0x000fe200078ec0ff */
[----:B------:R-:W-:Y:S02]  /*1050*/  IMAD.MOV R22, RZ, RZ, -R22 ;  /* 0x000000ffff167224 */ /* 0x000fe400078e0a16 */
[----:B------:R-:W-:Y:S01]  /*1060*/  IMAD.MOV R14, RZ, RZ, -R4 ;  /* 0x000000ffff0e7224 */ /* 0x000fe200078e0a04 */
[----:B------:R-:W-:Y:S01]  /*1070*/  LOP3.LUT R5, R26, R5, RZ, 0xc0, !PT ;  /* 0x000000051a057212 */ /* 0x000fe200078ec0ff */
[----:B------:R-:W-:Y:S02]  /*1080*/  IMAD R19, R18, R4, R19 ;  /* 0x0000000412137224 */ /* 0x000fe400078e0213 */
[----:B------:R-:W-:Y:S02]  /*1090*/  @P4 IMAD R6, R24, R22, R21 ;  /* 0x0000001618064224 */ /* 0x000fe400078e0215 */
[----:B0-----:R-:W-:-:S02]  /*10a0*/  IMAD R4, R14, R31, R36 ;  /* 0x0000001f0e047224 */ /* 0x001fc400078e0224 */
[----:B---3--:R-:W-:Y:S02]  /*10b0*/  IMAD R6, R19, R30, R6 ;  /* 0x0000001e13067224 */ /* 0x008fe400078e0206 */
[----:B------:R-:W-:Y:S02]  /*10c0*/  IMAD R5, R4, R25, R5 ;  /* 0x0000001904057224 */ /* 0x000fe400078e0205 */
[----:B------:R-:W-:-:S03]  /*10d0*/  IMAD.MOV.U32 R16, RZ, RZ, 0x1 ;  /* 0x00000001ff107424 */ /* 0x000fc600078e00ff */
[----:B------:R-:W-:Y:S02]  /*10e0*/  SEL R4, R5, R6, !P4 ;  /* 0x0000000605047207 */ /* 0x000fe40006000000 */
[----:B------:R-:W-:Y:S01]  /*10f0*/  SEL R6, R6, R5, !P4 ;  /* 0x0000000506067207 */ /* 0x000fe20006000000 */
[----:B------:R-:W-:-:S07]  /*1100*/  IMAD.MOV.U32 R5, RZ, RZ, R32 ;  /* 0x000000ffff057224 */ /* 0x000fce00078e0020 */
.L_x_10:
[----:B------:R-:W-:Y:S05]  /*1110*/  @!P2 BRA `(.L_x_13) ;  /* 0x0000004000b8a947 */ /* 0x000fea0003800000 */
[----:B------:R-:W-:-:S13]  /*1120*/  ISETP.GT.U32.AND P0, PT, R33, 0x1, PT ;  /* 0x000000012100780c */ /* 0x000fda0003f04070 */
[----:B------:R-:W-:Y:S05]  /*1130*/  @P0 EXIT ;  /* 0x000000000000094d */ /* 0x000fea0003800000 */
.L_x_14:
[----:B------:R-:W-:-:S08]  /*1140*/  NOP ;  /* 0x0000000000007918 */ /* 0x000fd00000000000 */
[----:B------:R-:W0:Y:S02]  /*1150*/  USETMAXREG.TRY_ALLOC.CTAPOOL UP0, 0xe8 ;  /* 0x000000e8000079c8 */ /* 0x000e240008000600 */
[----:B0-----:R-:W-:-:S13]  /*1160*/  PLOP3.LUT P0, PT, PT, PT, UP0, 0x80, 0x0 ;  /* 0x000000000000781c */ /* 0x001fda0003f0f008 */
[----:B------:R-:W-:Y:S05]  /*1170*/  @!P0 BRA `(.L_x_14) ;  /* 0xfffffffc00f08947 */ /* 0x000fea000383ffff */
[----:B------:R-:W-:-:S13]  /*1180*/  LOP3.LUT P0, RZ, R16, 0xff, RZ, 0xc0, !PT ;  /* 0x000000ff10ff7812 */ /* 0x000fda000780c0ff */
[----:B------:R-:W-:Y:S05]  /*1190*/  @!P0 EXIT ;  /* 0x000000000000894d */ /* 0x000fea0003800000 */
[----:B------:R-:W0:Y:S01]  /*11a0*/  S2UR UR6, SR_CgaCtaId ;  /* 0x00000000000679c3 */ /* 0x000e220000008800 */
[----:B------:R-:W-:Y:S01]  /*11b0*/  SHF.R.S32.HI R11, RZ, 0x1f, R10 ;  /* 0x0000001fff0b7819 */ /* 0x000fe2000001140a */
[----:B------:R-:W-:Y:S01]  /*11c0*/  UIADD3 UR7, UR15, -0x1, URZ ;  /* 0xffffffff0f077890 */ /* 0x000fe2000fffe03f */
[----:B------:R-:W-:Y:S01]  /*11d0*/  LOP3.LUT R86, R7, 0x1, RZ, 0xfc, !PT ;  /* 0x0000000107567812 */ /* 0x000fe200078efcff */
[----:B------:R-:W-:Y:S01]  /*11e0*/  UMOV UR12, 0x400 ;  /* 0x00000400000c7882 */ /* 0x000fe20000000000 */
[CC--:B------:R-:W-:Y:S01]  /*11f0*/  LEA.HI R15, R11.reuse, R10.reuse, RZ, 0x2 ;  /* 0x0000000a0b0f7211 */ /* 0x0c0fe200078f10ff */
[----:B------:R-:W-:Y:S01]  /*1200*/  UISETP.LT.AND UP0, UPT, UR13, 0x1, UPT ;  /* 0x000000010d00788c */ /* 0x000fe2000bf01270 */
[----:B------:R-:W-:Y:S01]  /*1210*/  LEA.HI R16, R11, R10, RZ, 0x5 ;  /* 0x0000000a0b107211 */ /* 0x000fe200078f28ff */
[----:B------:R-:W-:Y:S01]  /*1220*/  USHF.L.U32 UR23, UR13, 0x1, URZ ;  /* 0x000000010d177899 */ /* 0x000fe2000800063f */
[--C-:B------:R-:W-:Y:S01]  /*1230*/  SHF.R.S32.HI R14, RZ, 0x2, R15.reuse ;  /* 0x00000002ff0e7819 */ /* 0x100fe2000001140f */
[----:B------:R-:W-:Y:S01]  /*1240*/  USEL UR14, UR13, 0x1, UP0 ;  /* 0x000000010d0e7887 */ /* 0x000fe20008000000 */
[----:B------:R-:W-:Y:S01]  /*1250*/  SHF.R.S32.HI R17, RZ, 0x1f, R15 ;  /* 0x0000001fff117819 */ /* 0x000fe2000001140f */
[----:B------:R-:W-:Y:S01]  /*1260*/  UISETP.NE.AND UP0, UPT, UR7, URZ, UPT ;  /* 0x0000003f0700728c */ /* 0x000fe2000bf05270 */
[----:B------:R-:W-:Y:S01]  /*1270*/  LOP3.LUT R11, R15, 0xfffffffc, RZ, 0xc0, !PT ;  /* 0xfffffffc0f0b7812 */ /* 0x000fe200078ec0ff */
[----:B------:R-:W-:Y:S01]  /*1280*/  UIADD3 UR14, -UR14, UR13, URZ ;  /* 0x0000000d0e0e7290 */ /* 0x000fe2000fffe13f */
[----:B------:R-:W-:Y:S01]  /*1290*/  LEA.HI R17, R17, R14, RZ, 0x3 ;  /* 0x0000000e11117211 */ /* 0x000fe200078f18ff */
[----:B------:R-:W-:-:S02]  /*12a0*/  USEL UR9, URZ, 0x1, UP0 ;  /* 0x000000013f097887 */ /* 0x000fc40008000000 */
[----:B------:R-:W-:Y:S01]  /*12b0*/  IMAD.IADD R18, R10, 0x1, -R11 ;  /* 0x000000010a127824 */ /* 0x000fe200078e0a0b */
[----:B------:R-:W-:-:S03]  /*12c0*/  LOP3.LUT R17, R17, 0xfffffff8, RZ, 0xc0, !PT ;  /* 0xfffffff811117812 */ /* 0x000fc600078ec0ff */
[----:B------:R-:W-:Y:S01]  /*12d0*/  IMAD.U32 R87, RZ, RZ, UR9 ;  /* 0x00000009ff577e24 */ /* 0x000fe2000f8e00ff */
[----:B0-----:R-:W-:Y:S01]  /*12e0*/  ULEA UR12, UR6, UR12, 0x18 ;  /* 0x0000000c060c7291 */ /* 0x001fe2000f8ec03f */
[----:B------:R-:W-:Y:S01]  /*12f0*/  IMAD.IADD R14, R14, 0x1, -R17 ;  /* 0x000000010e0e7824 */ /* 0x000fe200078e0a11 */
[----:B------:R-:W-:Y:S01]  /*1300*/  USHF.L.U32 UR6, UR7, 0x3, URZ ;  /* 0x0000000307067899 */ /* 0x000fe2000800063f */
[----:B------:R-:W-:Y:S01]  /*1310*/  SHF.R.S32.HI R17, RZ, 0x5, R16 ;  /* 0x00000005ff117819 */ /* 0x000fe20000011410 */
[----:B------:R-:W-:Y:S02]  /*1320*/  UIADD3 UR7, UR12, 0x100, URZ ;  /* 0x000001000c077890 */ /* 0x000fe4000fffe03f */
[----:B------:R-:W-:Y:S01]  /*1330*/  ULOP3.LUT UR6, UR6, 0x8, URZ, 0xc0, !UPT ;  /* 0x0000000806067892 */ /* 0x000fe2000f8ec03f */
[--C-:B------:R-:W-:Y:S01]  /*1340*/  SHF.R.S32.HI R15, RZ, 0x1f, R14.reuse ;  /* 0x0000001fff0f7819 */ /* 0x100fe2000001140e */
[----:B------:R-:W-:Y:S01]  /*1350*/  UIADD3 UR8, UR12, 0x1900, URZ ;  /* 0x000019000c087890 */ /* 0x000fe2000fffe03f */
[----:B------:R-:W-:Y:S01]  /*1360*/  IMAD R19, R17, -0x10, -R14 ;  /* 0xfffffff011137824 */ /* 0x000fe200078e0a0e */
[----:B------:R-:W-:-:S02]  /*1370*/  USHF.R.U32.HI UR7, URZ, 0x4, UR7 ;  /* 0x000000043f077899 */ /* 0x000fc40008011607 */
[----:B------:R-:W-:Y:S01]  /*1380*/  USHF.R.U32.HI UR8, URZ, 0x4, UR8 ;  /* 0x000000043f087899 */ /* 0x000fe20008011608 */
[----:B------:R-:W-:Y:S01]  /*1390*/  IMAD.WIDE R10, R17, 0x10, R14 ;  /* 0x00000010110a7825 */ /* 0x000fe200078e020e */
[----:B------:R-:W-:Y:S02]  /*13a0*/  ULOP3.LUT UR25, UR6, 0x8, URZ, 0x3c, !UPT ;  /* 0x0000000806197892 */ /* 0x000fe4000f8e3c3f */
[----:B------:R-:W-:Y:S02]  /*13b0*/  ULOP3.LUT UR16, UR6, 0x18, URZ, 0x3c, !UPT ;  /* 0x0000001806107892 */ /* 0x000fe4000f8e3c3f */
[----:B------:R-:W-:Y:S01]  /*13c0*/  UIADD3 UR24, UR12, 0x40, URZ ;  /* 0x000000400c187890 */ /* 0x000fe2000fffe03f */
[----:B------:R-:W-:Y:S01]  /*13d0*/  ULDC UR6, c[0x0][0x284] ;  /* 0x0000a10000067ab9 */ /* 0x000fe20000000800 */
[----:B------:R-:W-:Y:S01]  /*13e0*/  ULOP3.LUT UR7, UR7, 0x3fff, URZ, 0xc0, !UPT ;  /* 0x00003fff07077892 */ /* 0x000fe2000f8ec03f */
[----:B------:R-:W-:Y:S01]  /*13f0*/  VIADD R19, R19, UR6 ;  /* 0x0000000613137c36 */ /* 0x000fe20008000000 */
[----:B------:R-:W-:-:S02]  /*1400*/  ULOP3.LUT UR8, UR8, 0x3fff, URZ, 0xc0, !UPT ;  /* 0x00003fff08087892 */ /* 0x000fc4000f8ec03f */
[----:B------:R-:W-:Y:S02]  /*1410*/  ULEA UR15, UR15, UR24, 0x3 ;  /* 0x000000180f0f7291 */ /* 0x000fe4000f8e183f */
[----:B------:R-:W-:Y:S02]  /*1420*/  ULOP3.LUT UR17, UR7, 0x10000, URZ, 0xfc, !UPT ;  /* 0x0001000007117892 */ /* 0x000fe4000f8efc3f */
[----:B------:R-:W-:-:S12]  /*1430*/  ULOP3.LUT UR18, UR8, 0x10000, URZ, 0xfc, !UPT ;  /* 0x0001000008127892 */ /* 0x000fd8000f8efc3f */
.L_x_105:
[----:B------:R-:W-:Y:S01]  /*1440*/  SHF.L.U32 R14, R87, 0x1f, RZ ;  /* 0x0000001f570e7819 */ /* 0x000fe200000006ff */
[----:B------:R-:W0:Y:S01]  /*1450*/  LDC R15, c[0x0][0x28c] ;  /* 0x0000a300ff0f7b82 */ /* 0x000e220000000800 */
[----:B------:R-:W-:Y:S01]  /*1460*/  UMOV UR6, URZ ;  /* 0x0000003f00067c82 */ /* 0x000fe20008000000 */
[----:B------:R-:W-:Y:S01]  /*1470*/  UMOV UR19, UR5 ;  /* 0x0000000500137c82 */ /* 0x000fe20008000000 */
[----:B-1----:R-:W1:Y:S01]  /*1480*/  SYNCS.PHASECHK.TRANS64.TRYWAIT P0, [UR15+-0x8], R14 ;  /* 0xfffff80eff0075a7 */ /* 0x002e62000800014f */
[----:B0-----:R-:W-:Y:S01]  /*1490*/  ISETP.GE.AND P1, PT, R15, 0x1, PT ;  /* 0x000000010f00780c */ /* 0x001fe20003f26270 */
[----:B-1234-:R-:W-:-:S12]  /*14a0*/  @!P0 BRA `(.L_x_15) ;  /* 0x0000004c008c8947 */ /* 0x01efd80003800000 */
.L_x_126:
[----:B------:R-:W-:Y:S01]  /*14b0*/  UMOV UR7, URZ ;  /* 0x0000003f00077c82 */ /* 0x000fe20008000000 */
[----:B------:R-:W-:Y:S01]  /*14c0*/  UMOV UR8, URZ ;  /* 0x0000003f00087c82 */ /* 0x000fe20008000000 */
[----:B------:R-:W-:Y:S02]  /*14d0*/  CS2R R22, SRZ ;  /* 0x0000000000167805 */ /* 0x000fe4000001ff00 */
[----:B------:R-:W-:Y:S02]  /*14e0*/  CS2R R56, SRZ ;  /* 0x0000000000387805 */ /* 0x000fe4000001ff00 */
[----:B------:R-:W-:Y:S02]  /*14f0*/  CS2R R58, SRZ ;  /* 0x00000000003a7805 */ /* 0x000fe4000001ff00 */
[----:B------:R-:W-:Y:S02]  /*1500*/  CS2R R60, SRZ ;  /* 0x00000000003c7805 */ /* 0x000fe4000001ff00 */
[----:B------:R-:W-:-:S02]  /*1510*/  CS2R R62, SRZ ;  /* 0x00000000003e7805 */ /* 0x000fc4000001ff00 */
[----:B------:R-:W-:Y:S02]  /*1520*/  CS2R R64, SRZ ;  /* 0x0000000000407805 */ /* 0x000fe4000001ff00 */
        /* <DEDUP_REMOVED lines=9> */
[----:B------:R-:W-:Y:S01]  /*15c0*/  CS2R R84, SRZ ;  /* 0x0000000000547805 */ /* 0x000fe2000001ff00 */
[----:B------:R-:W-:Y:S01]  /*15d0*/  IMAD.U32 R17, RZ, RZ, UR4 ;  /* 0x00000004ff117e24 */ /* 0x000fe2000f8e00ff */
        /* <DEDUP_REMOVED lines=15> */
[----:B------:R-:W-:Y:S01]  /*16d0*/  CS2R R54, SRZ ;  /* 0x0000000000367805 */ /* 0x000fe2000001ff00 */
[----:B------:R-:W-:Y:S06]  /*16e0*/  @!P1 BRA `(.L_x_16) ;  /* 0x0000000400449947 */ /* 0x000fec0003800000 */
[----:B------:R-:W-:-:S13]  /*16f0*/  ISETP.NE.AND P1, PT, R86, 0x3, PT ;  /* 0x000000035600780c */ /* 0x000fda0003f25270 */
[----:B------:R-:W-:Y:S05]  /*1700*/  @!P1 BRA `(.L_x_17) ;  /* 0x0000000000049947 */ /* 0x000fea0003800000 */
[----:B------:R-:W-:Y:S01]  /*1710*/  BPT.TRAP 0x1 ;  /* 0x000000040000795c */ /* 0x000fe20000300000 */
.L_x_17:
[----:B------:R-:W-:Y:S01]  /*1720*/  ULEA UR6, UR5, UR12, 0x3 ;  /* 0x0000000c05067291 */ /* 0x000fe2000f8e183f */
[----:B0-----:R-:W-:-:S05]  /*1730*/  IMAD.U32 R14, RZ, RZ, UR4 ;  /* 0x00000004ff0e7e24 */ /* 0x001fca000f8e00ff */
[----:B------:R-:W-:-:S04]  /*1740*/  SHF.L.U32 R14, R14, 0x1f, RZ ;  /* 0x0000001f0e0e7819 */ /* 0x000fc800000006ff */
[----:B------:R0:W1:Y:S01]  /*1750*/  SYNCS.PHASECHK.TRANS64.TRYWAIT P0, [UR6], R14 ;  /* 0x0000000eff0075a7 */ /* 0x0000620008000146 */
[----:B------:R-:W-:Y:S05]  /*1760*/  @!P1 BRA `(.L_x_18) ;  /* 0x0000000000049947 */ /* 0x000fea0003800000 */
[----:B------:R-:W-:Y:S01]  /*1770*/  BPT.TRAP 0x1 ;  /* 0x000000040000795c */ /* 0x000fe20000300000 */
.L_x_18:
[----:B-1----:R-:W-:Y:S05]  /*1780*/  @P0 BRA `(.L_x_19) ;  /* 0x0000000000080947 */ /* 0x002fea0003800000 */
[----:B------:R-:W1:Y:S02]  /*1790*/  SYNCS.PHASECHK.TRANS64.TRYWAIT P0, [UR6], R14 ;  /* 0x0000000eff0075a7 */ /* 0x000e640008000146 */
[----:B-1----:R-:W-:Y:S05]  /*17a0*/  @!P0 BRA `(.L_x_20) ;  /* 0x0000004800e48947 */ /* 0x002fea0003800000 */
.L_x_19:
[----:B------:R-:W-:Y:S01]  /*17b0*/  ULDC UR7, c[0x0][0x50c] ;  /* 0x0001430000077ab9 */ /* 0x000fe20000000800 */
[----:B------:R-:W-:Y:S01]  /*17c0*/  ULEA UR8, UR5, UR17, 0x7 ;  /* 0x0000001105087291 */ /* 0x000fe2000f8e383f */
[----:B------:R-:W-:Y:S01]  /*17d0*/  WARPGROUP.ARRIVE ;  /* 0x00000000000079c5 */ /* 0x000fe20000000000 */
[----:B------:R-:W-:Y:S01]  /*17e0*/  UISETP.NE.AND UP0, UPT, UR7, 0x1, UPT ;  /* 0x000000010700788c */ /* 0x000fe2000bf05270 */
[----:B------:R-:W-:Y:S01]  /*17f0*/  CS2R R22, SRZ ;  /* 0x0000000000167805 */ /* 0x000fe2000001ff00 */
[----:B------:R-:W-:Y:S01]  /*1800*/  ULEA UR10, UR5, UR18, 0x7 ;  /* 0x00000012050a7291 */ /* 0x000fe2000f8e383f */
[----:B------:R-:W-:Y:S01]  /*1810*/  CS2R R56, SRZ ;  /* 0x0000000000387805 */ /* 0x000fe2000001ff00 */
[----:B------:R-:W-:Y:S01]  /*1820*/  USEL UR7, URZ, 0x1, UP0 ;  /* 0x000000013f077887 */ /* 0x000fe20008000000 */
[----:B------:R-:W-:Y:S01]  /*1830*/  CS2R R58, SRZ ;  /* 0x00000000003a7805 */ /* 0x000fe2000001ff00 */
[----:B------:R-:W-:Y:S01]  /*1840*/  UMOV UR9, 0xc0000010 ;  /* 0xc000001000097882 */ /* 0x000fe20000000000 */
[----:B------:R-:W-:Y:S01]  /*1850*/  UMOV UR11, 0xc0000010 ;  /* 0xc0000010000b7882 */ /* 0x000fe20000000000 */
[----:B------:R-:W-:Y:S01]  /*1860*/  UMOV UR6, 0x1 ;  /* 0x0000000100067882 */ /* 0x000fe20000000000 */
[----:B------:R-:W-:-:S02]  /*1870*/  CS2R R60, SRZ ;  /* 0x00000000003c7805 */ /* 0x000fc4000001ff00 */
[----:B------:R-:W-:Y:S01]  /*1880*/  ISETP.NE.AND P0, PT, RZ, UR7, PT ;  /* 0x00000007ff007c0c */ /* 0x000fe2000bf05270 */
[----:B------:R-:W-:Y:S01]  /*1890*/  QGMMA.64x64x32.F32.E5M2.E5M2 R24, gdesc[UR8], RZ, !UPT, gsb0 ;  /* 0x00e00000081879f3 */ /* 0x000fe2000c0038ff */
        /* <DEDUP_REMOVED lines=11> */
[----:B------:R-:W-:Y:S01]  /*1950*/  CS2R R84, SRZ ;  /* 0x0000000000547805 */ /* 0x000fe2000001ff00 */
[----:B------:R-:W-:Y:S06]  /*1960*/  @!P0 BRA `(.L_x_21) ;  /* 0x0000000000888947 */ /* 0x000fec0003800000 */
[----:B------:R-:W-:Y:S02]  /*1970*/  WARPGROUP.DEPBAR.LE gsb0, 0x0 ;  /* 0x00008000000079c5 */ /* 0x000fe40000010000 */
[----:B------:R-:W-:-:S01]  /*1980*/  FADD R85, RZ, R24 ;  /* 0x00000018ff557221 */ /* 0x000fc20000000000 */
[----:B------:R-:W-:Y:S01]  /*1990*/  FADD R84, RZ, R25 ;  /* 0x00000019ff547221 */ /* 0x000fe20000000000 */
        /* <DEDUP_REMOVED lines=30> */
[----:B------:R-:W-:-:S06]  /*1b80*/  UMOV UR6, URZ ;  /* 0x0000003f00067c82 */ /* 0x000fcc0008000000 */
.L_x_21:
[----:B------:R-:W-:-:S04]  /*1b90*/  UIADD3 UR19, UR5, 0x1, URZ ;  /* 0x0000000105137890 */ /* 0x000fc8000fffe03f */
[----:B------:R-:W-:-:S04]  /*1ba0*/  UISETP.NE.AND UP0, UPT, UR19, 0x3, UPT ;  /* 0x000000031300788c */ /* 0x000fc8000bf05270 */
[----:B------:R-:W-:Y:S02]  /*1bb0*/  USEL UR8, URZ, 0x1, UP0 ;  /* 0x000000013f087887 */ /* 0x000fe40008000000 */
[----:B------:R-:W-:Y:S02]  /*1bc0*/  USEL UR19, UR19, URZ, UP0 ;  /* 0x0000003f13137287 */ /* 0x000fe40008000000 */
[----:B------:R-:W-:-:S06]  /*1bd0*/  ULOP3.LUT UR8, UR4, UR8, URZ, 0x3c, !UPT ;  /* 0x0000000804087292 */ /* 0x000fcc000f8e3c3f */
[----:B------:R-:W-:Y:S01]  /*1be0*/  IMAD.U32 R17, RZ, RZ, UR8 ;  /* 0x00000008ff117e24 */ /* 0x000fe2000f8e00ff */
[----:B------:R-:W-:-:S06]  /*1bf0*/  UMOV UR8, 0x1 ;  /* 0x0000000100087882 */ /* 0x000fcc0000000000 */
.L_x_16:
[----:B------:R-:W-:-:S06]  /*1c00*/  UISETP.GE.AND UP0, UPT, UR14, 0x1, UPT ;  /* 0x000000010e00788c */ /* 0x000fcc000bf06270 */
[----:B------:R-:W-:-:S13]  /*1c10*/  PLOP3.LUT P0, PT, PT, PT, UP0, 0x80, 0x0 ;  /* 0x000000000000781c */ /* 0x000fda0003f0f008 */
[----:B------:R-:W-:Y:S05]  /*1c20*/  @!P0 BRA `(.L_x_22) ;  /* 0x0000000400508947 */ /* 0x000fea0003800000 */
[----:B01----:R-:W-:Y:S01]  /*1c30*/  IMAD.U32 R14, RZ, RZ, UR14 ;  /* 0x0000000eff0e7e24 */ /* 0x003fe2000f8e00ff */
[----:B------:R-:W-:Y:S01]  /*1c40*/  UMOV UR22, UR5 ;  /* 0x0000000500167c82 */ /* 0x000fe20008000000 */
[----:B------:R-:W-:-:S05]  /*1c50*/  ULDC UR26, c[0x0][0x50c] ;  /* 0x00014300001a7ab9 */ /* 0x000fca0000000800 */
.L_x_30:
[----:B------:R-:W-:-:S13]  /*1c60*/  ISETP.NE.AND P1, PT, R86, 0x3, PT ;  /* 0x000000035600780c */ /* 0x000fda0003f25270 */
[----:B01----:R-:W-:Y:S05]  /*1c70*/  @!P1 BRA `(.L_x_23) ;  /* 0x0000000000049947 */ /* 0x003fea0003800000 */
[----:B------:R-:W-:Y:S01]  /*1c80*/  BPT.TRAP 0x1 ;  /* 0x000000040000795c */ /* 0x000fe20000300000 */
.L_x_23:
[----:B------:R-:W-:Y:S01]  /*1c90*/  ULEA UR9, UR19, UR12, 0x3 ;  /* 0x0000000c13097291 */ /* 0x000fe2000f8e183f */
[----:B------:R-:W-:-:S08]  /*1ca0*/  SHF.L.U32 R15, R17, 0x1f, RZ ;  /* 0x0000001f110f7819 */ /* 0x000fd000000006ff */
[----:B------:R0:W1:Y:S01]  /*1cb0*/  SYNCS.PHASECHK.TRANS64.TRYWAIT P0, [UR9], R15 ;  /* 0x0000000fff0075a7 */ /* 0x0000620008000149 */
[----:B------:R-:W-:Y:S05]  /*1cc0*/  @!P1 BRA `(.L_x_24) ;  /* 0x0000000000049947 */ /* 0x000fea0003800000 */
[----:B------:R-:W-:Y:S01]  /*1cd0*/  BPT.TRAP 0x1 ;  /* 0x000000040000795c */ /* 0x000fe20000300000 */
.L_x_24:
[----:B-1----:R-:W-:Y:S05]  /*1ce0*/  @P0 BRA `(.L_x_25) ;  /* 0x0000000000080947 */ /* 0x002fea0003800000 */
[----:B------:R-:W1:Y:S02]  /*1cf0*/  SYNCS.PHASECHK.TRANS64.TRYWAIT P0, [UR9], R15 ;  /* 0x0000000fff0075a7 */ /* 0x000e640008000149 */
[----:B-1----:R-:W-:Y:S05]  /*1d00*/  @!P0 BRA `(.L_x_26) ;  /* 0x0000004400a48947 */ /* 0x002fea0003800000 */
.L_x_25:
[----:B------:R-:W-:Y:S01]  /*1d10*/  UISETP.NE.AND UP0, UPT, UR7, URZ, UPT ;  /* 0x0000003f0700728c */ /* 0x000fe2000bf05270 */
[----:B------:R-:W-:Y:S01]  /*1d20*/  WARPGROUP.ARRIVE ;  /* 0x00000000000079c5 */ /* 0x000fe20000000000 */
[----:B------:R-:W-:Y:S02]  /*1d30*/  ULEA UR10, UR19, UR18, 0x7 ;  /* 0x00000012130a7291 */ /* 0x000fe4000f8e383f */
[----:B------:R-:W-:Y:S01]  /*1d40*/  USEL UR8, UR8, URZ, !UP0 ;  /* 0x0000003f08087287 */ /* 0x000fe2000c000000 */
[----:B------:R-:W-:Y:S01]  /*1d50*/  UMOV UR9, 0xc0000010 ;  /* 0xc000001000097882 */ /* 0x000fe20000000000 */
[----:B------:R-:W-:Y:S02]  /*1d60*/  UMOV UR11, 0xc0000010 ;  /* 0xc0000010000b7882 */ /* 0x000fe40000000000 */
[----:B------:R-:W-:Y:S02]  /*1d70*/  UISETP.NE.U32.AND UP0, UPT, UR8, URZ, UPT ;  /* 0x0000003f0800728c */ /* 0x000fe4000bf05070 */
[----:B------:R-:W-:-:S02]  /*1d80*/  ULEA UR8, UR19, UR17, 0x7 ;  /* 0x0000001113087291 */ /* 0x000fc4000f8e383f */
[----:B------:R-:W-:-:S07]  /*1d90*/  UIADD3 UR6, UR6, 0x1, URZ ;  /* 0x0000000106067890 */ /* 0x000fce000fffe03f */
[----:B------:R-:W-:Y:S01]  /*1da0*/  QGMMA.64x64x32.F32.E5M2.E5M2 R24, gdesc[UR8], R24, UP0, gsb0 ;  /* 0x00e00000081879f3 */ /* 0x000fe2000b803818 */
[----:B------:R-:W-:-:S04]  /*1db0*/  UISETP.NE.AND UP0, UPT, UR6, UR26, UPT ;  /* 0x0000001a0600728c */ /* 0x000fc8000bf05270 */
[----:B------:R-:W-:-:S06]  /*1dc0*/  USEL UR7, URZ, 0x1, UP0 ;  /* 0x000000013f077887 */ /* 0x000fcc0008000000 */
[----:B------:R-:W-:Y:S01]  /*1dd0*/  ISETP.NE.AND P0, PT, RZ, UR7, PT ;  /* 0x00000007ff007c0c */ /* 0x000fe2000bf05270 */
[----:B------:R-:W-:-:S12]  /*1de0*/  WARPGROUP.DEPBAR.LE gsb0, 0x1 ;  /* 0x00008000000079c5 */ /* 0x000fd80000010100 */
[----:B------:R-:W-:Y:S05]  /*1df0*/  @!P0 BRA `(.L_x_27) ;  /* 0x0000000000888947 */ /* 0x000fea0003800000 */
[----:B------:R-:W-:Y:S02]  /*1e00*/  WARPGROUP.DEPBAR.LE gsb0, 0x0 ;  /* 0x00008000000079c5 */ /* 0x000fe40000010000 */
[----:B------:R-:W-:-:S01]  /*1e10*/  FADD R85, R24, R85 ;  /* 0x0000005518557221 */ /* 0x000fc20000000000 */
[----:B------:R-:W-:Y:S01]  /*1e20*/  FADD R84, R25, R84 ;  /* 0x0000005419547221 */ /* 0x000fe20000000000 */
        /* <DEDUP_REMOVED lines=30> */
[----:B------:R-:W-:-:S06]  /*2010*/  UMOV UR6, URZ ;  /* 0x0000003f00067c82 */ /* 0x000fcc0008000000 */
.L_x_27:
[----:B------:R-:W-:Y:S05]  /*2020*/  @!P1 BRA `(.L_x_28) ;  /* 0x0000000000049947 */ /* 0x000fea0003800000 */
[----:B------:R-:W-:Y:S01]  /*2030*/  BPT.TRAP 0x1 ;  /* 0x000000040000795c */ /* 0x000fe20000300000 */
.L_x_28:
[----:B------:R-:W-:Y:S01]  /*2040*/  ULEA UR8, UR22, UR12, 0x3 ;  /* 0x0000000c16087291 */ /* 0x000fe2000f8e183f */
[----:B------:R-:W-:-:S03]  /*2050*/  ISETP.GT.U32.AND P0, PT, R7, 0x1, PT ;  /* 0x000000010700780c */ /* 0x000fc60003f04070 */
[----:B------:R-:W-:-:S04]  /*2060*/  UIADD3 UR8, UR8, 0x18, URZ ;  /* 0x0000001808087890 */ /* 0x000fc8000fffe03f */
[----:B------:R-:W-:-:S09]  /*2070*/  UPRMT UR8, URZ, 0x654, UR8 ;  /* 0x000006543f087896 */ /* 0x000fd20008000008 */
[----:B------:R-:W-:Y:S01]  /*2080*/  SYNCS.ARRIVE.TRANS64.RED.A1T0 RZ, [UR8], RZ ;  /* 0x000000ffffff79a7 */ /* 0x000fe20008100408 */
[----:B------:R-:W-:Y:S05]  /*2090*/  @P0 BRA `(.L_x_29) ;  /* 0x0000000000040947 */ /* 0x000fea0003800000 */
[----:B------:R-:W-:Y:S01]  /*20a0*/  BPT.TRAP 0x1 ;  /* 0x000000040000795c */ /* 0x000fe20000300000 */
.L_x_29:
[----:B------:R-:W-:Y:S01]  /*20b0*/  UIADD3 UR19, UR19, 0x1, URZ ;  /* 0x0000000113137890 */ /* 0x000fe2000fffe03f */
[C---:B------:R-:W-:Y:S01]  /*20c0*/  ISETP.GT.AND P0, PT, R14.reuse, 0x1, PT ;  /* 0x000000010e00780c */ /* 0x040fe20003f04270 */
[----:B------:R-:W-:Y:S01]  /*20d0*/  UIADD3 UR22, UR22, 0x1, URZ ;  /* 0x0000000116167890 */ /* 0x000fe2000fffe03f */
[----:B------:R-:W-:Y:S01]  /*20e0*/  VIADD R14, R14, 0xffffffff ;  /* 0xffffffff0e0e7836 */ /* 0x000fe20000000000 */
[----:B------:R-:W-:Y:S02]  /*20f0*/  UISETP.NE.AND UP0, UPT, UR19, 0x3, UPT ;  /* 0x000000031300788c */ /* 0x000fe4000bf05270 */
[----:B------:R-:W-:Y:S02]  /*2100*/  UISETP.NE.AND UP1, UPT, UR22, 0x3, UPT ;  /* 0x000000031600788c */ /* 0x000fe4000bf25270 */
[----:B------:R-:W-:Y:S02]  /*2110*/  USEL UR8, URZ, 0x1, UP0 ;  /* 0x000000013f087887 */ /* 0x000fe40008000000 */
[----:B------:R-:W-:-:S02]  /*2120*/  USEL UR19, UR19, URZ, UP0 ;  /* 0x0000003f13137287 */ /* 0x000fc40008000000 */
[----:B------:R-:W-:Y:S02]  /*2130*/  USEL UR22, UR22, URZ, UP1 ;  /* 0x0000003f16167287 */ /* 0x000fe40008800000 */
[----:B------:R-:W-:Y:S01]  /*2140*/  LOP3.LUT R17, R17, UR8, RZ, 0x3c, !PT ;  /* 0x0000000811117c12 */ /* 0x000fe2000f8e3cff */
[----:B------:R-:W-:Y:S01]  /*2150*/  UMOV UR8, 0x1 ;  /* 0x0000000100087882 */ /* 0x000fe20000000000 */
[----:B------:R-:W-:Y:S08]  /*2160*/  @P0 BRA `(.L_x_30) ;  /* 0xfffffff800bc0947 */ /* 0x000ff0000383ffff */
.L_x_22:
[----:B------:R-:W-:Y:S01]  /*2170*/  UISETP.NE.AND UP0, UPT, UR6, URZ, UPT ;  /* 0x0000003f0600728c */ /* 0x000fe2000bf05270 */
[----:B01----:R-:W0:Y:S01]  /*2180*/  LDC R14, c[0x0][0x28c] ;  /* 0x0000a300ff0e7b82 */ /* 0x003e220000000800 */
[----:B------:R-:W-:Y:S02]  /*2190*/  IMAD.U32 R15, RZ, RZ, UR25 ;  /* 0x00000019ff0f7e24 */ /* 0x000fe4000f8e00ff */
[----:B------:R-:W-:-:S06]  /*21a0*/  USEL UR6, URZ, 0x1, !UP0 ;  /* 0x000000013f067887 */ /* 0x000fcc000c000000 */
[----:B------:R-:W-:-:S13]  /*21b0*/  ISETP.NE.AND P0, PT, RZ, UR6, PT ;  /* 0x00000006ff007c0c */ /* 0x000fda000bf05270 */
[----:B------:R-:W-:Y:S05]  /*21c0*/  @!P0 BRA `(.L_x_31) ;  /* 0x0000000000848947 */ /* 0x000fea0003800000 */
[----:B------:R-:W-:Y:S02]  /*21d0*/  WARPGROUP.DEPBAR.LE gsb0, 0x0 ;  /* 0x00008000000079c5 */ /* 0x000fe40000010000 */
[----:B------:R-:W-:Y:S01]  /*21e0*/  FADD R85, R24, R85 ;  /* 0x0000005518557221 */ /* 0x000fe20000000000 */
        /* <DEDUP_REMOVED lines=30> */
[----:B------:R-:W-:-:S07]  /*23d0*/  FADD R22, R22, R55 ;  /* 0x0000003716167221 */ /* 0x000fce0000000000 */
.L_x_31:
[----:B0-----:R-:W-:Y:S01]  /*23e0*/  ISETP.GE.AND P0, PT, R14, 0x1, PT ;  /* 0x000000010e00780c */ /* 0x001fe20003f06270 */
[----:B------:R0:W-:Y:S01]  /*23f0*/  SYNCS.ARRIVE.TRANS64.A1T0 RZ, [R15+UR24], RZ ;  /* 0x000000ff0fff79a7 */ /* 0x0001e20008100018 */
[----:B------:R-:W-:-:S11]  /*2400*/  WARPGROUP.DEPBAR.LE gsb0, 0x0 ;  /* 0x00008000000079c5 */ /* 0x000fd60000010000 */
[----:B------:R-:W-:Y:S05]  /*2410*/  @!P0 BRA `(.L_x_32) ;  /* 0x0000000000388947 */ /* 0x000fea0003800000 */
[----:B------:R-:W-:-:S13]  /*2420*/  ISETP.NE.AND P0, PT, R86, 0x3, PT ;  /* 0x000000035600780c */ /* 0x000fda0003f05270 */
[----:B------:R-:W-:Y:S05]  /*2430*/  @!P0 BRA `(.L_x_33) ;  /* 0x0000000000048947 */ /* 0x000fea0003800000 */
[----:B------:R-:W-:Y:S01]  /*2440*/  BPT.TRAP 0x1 ;  /* 0x000000040000795c */ /* 0x000fe20000300000 */
.L_x_33:
[----:B------:R-:W-:Y:S01]  /*2450*/  UIADD3 UR8, UR14, UR5, URZ ;  /* 0x000000050e087290 */ /* 0x000fe2000fffe03f */
[----:B------:R-:W-:-:S03]  /*2460*/  ISETP.GT.U32.AND P0, PT, R7, 0x1, PT ;  /* 0x000000010700780c */ /* 0x000fc60003f04070 */
[----:B------:R-:W-:-:S04]  /*2470*/  UIMAD.WIDE.U32 UR6, UR8, -0x55555555, URZ ;  /* 0xaaaaaaab080678a5 */ /* 0x000fc8000f8e003f */
[----:B------:R-:W-:-:S04]  /*2480*/  USHF.R.U32.HI UR6, URZ, 0x1, UR7 ;  /* 0x000000013f067899 */ /* 0x000fc80008011607 */
[----:B------:R-:W-:-:S04]  /*2490*/  UIMAD UR8, UR6, -0x3, UR8 ;  /* 0xfffffffd060878a4 */ /* 0x000fc8000f8e0208 */
[----:B------:R-:W-:-:S04]  /*24a0*/  ULEA UR8, UR8, UR12, 0x3 ;  /* 0x0000000c08087291 */ /* 0x000fc8000f8e183f */
[----:B------:R-:W-:-:S04]  /*24b0*/  UIADD3 UR8, UR8, 0x18, URZ ;  /* 0x0000001808087890 */ /* 0x000fc8000fffe03f */
[----:B------:R-:W-:-:S09]  /*24c0*/  UPRMT UR8, URZ, 0x654, UR8 ;  /* 0x000006543f087896 */ /* 0x000fd20008000008 */
[----:B------:R-:W-:Y:S01]  /*24d0*/  SYNCS.ARRIVE.TRANS64.RED.A1T0 RZ, [UR8], RZ ;  /* 0x000000ffffff79a7 */ /* 0x000fe20008100408 */
[----:B------:R-:W-:Y:S05]  /*24e0*/  @P0 BRA `(.L_x_32) ;  /* 0x0000000000040947 */ /* 0x000fea0003800000 */
[----:B------:R-:W-:Y:S01]  /*24f0*/  BPT.TRAP 0x1 ;  /* 0x000000040000795c */ /* 0x000fe20000300000 */
.L_x_32:
[----:B------:R-:W-:Y:S01]  /*2500*/  SHF.L.U32 R14, R87, 0x1f, RZ ;  /* 0x0000001f570e7819 */ /* 0x000fe200000006ff */
[----:B------:R-:W-:Y:S01]  /*2510*/  UIADD3 UR5, UR23, UR5, URZ ;  /* 0x0000000517057290 */ /* 0x000fe2000fffe03f */
[----:B------:R-:W1:Y:S01]  /*2520*/  LDC R29, c[0x0][0x288] ;  /* 0x0000a200ff1d7b82 */ /* 0x000e620000000800 */
[----:B------:R-:W-:Y:S01]  /*2530*/  UISETP.GE.U32.AND UP1, UPT, UR23, 0x3, UPT ;  /* 0x000000031700788c */ /* 0x000fe2000bf26070 */
[----:B------:R-:W-:Y:S01]  /*2540*/  IMAD.SHL.U32 R20, R18, 0x2, RZ ;  /* 0x0000000212147824 */ /* 0x000fe200078e00ff */
[----:B------:R-:W-:Y:S02]  /*2550*/  UISETP.GT.U32.AND UP0, UPT, UR5, 0x2, UPT ;  /* 0x000000020500788c */ /* 0x000fe4000bf04070 */
[----:B------:R-:W-:Y:S02]  /*2560*/  UIMAD.WIDE.U32 UR6, UR5, -0x55555555, URZ ;  /* 0xaaaaaaab050678a5 */ /* 0x000fe4000f8e003f */
[----:B------:R-:W-:Y:S01]  /*2570*/  UISETP.LT.U32.AND UP0, UPT, UR23, 0x3, UP0 ;  /* 0x000000031700788c */ /* 0x000fe20008701070 */
[----:B------:R-:W2:Y:S01]  /*2580*/  SYNCS.PHASECHK.TRANS64.TRYWAIT P0, [UR15+0x8], R14 ;  /* 0x0000080eff0075a7 */ /* 0x000ea2000800014f */
[----:B------:R-:W-:Y:S01]  /*2590*/  USHF.R.U32.HI UR6, URZ, 0x1, UR7 ;  /* 0x000000013f067899 */ /* 0x000fe20008011607 */
[----:B------:R-:W-:Y:S01]  /*25a0*/  SHF.R.S32.HI R21, RZ, 0x1f, R20 ;  /* 0x0000001fff157819 */ /* 0x000fe20000011414 */
[----:B------:R-:W-:-:S02]  /*25b0*/  USEL UR8, URZ, 0x1, !UP0 ;  /* 0x000000013f087887 */ /* 0x000fc4000c000000 */
[----:B------:R-:W-:Y:S02]  /*25c0*/  UIMAD UR5, UR6, -0x3, UR5 ;  /* 0xfffffffd060578a4 */ /* 0x000fe4000f8e0205 */
[----:B------:R-:W-:-:S04]  /*25d0*/  ULOP3.LUT UR4, UR4, UR8, URZ, 0x3c, !UPT ;  /* 0x0000000804047292 */ /* 0x000fc8000f8e3c3f */
[----:B------:R-:W-:Y:S01]  /*25e0*/  @UP1 ULOP3.LUT UR4, UR4, 0x1, UR6, 0x78, !UPT ;  /* 0x0000000104041892 */ /* 0x000fe2000f8e7806 */
[----:B-12---:R-:W-:Y:S11]  /*25f0*/  @!P0 BRA `(.L_x_34) ;  /* 0x0000003c00808947 */ /* 0x006ff60003800000 */
.L_x_127:
[----:B------:R-:W-:Y:S01]  /*2600*/  IMAD.SHL.U32 R31, R4, 0x40, RZ ;  /* 0x00000040041f7824 */ /* 0x000fe200078e00ff */
[----:B------:R-:W-:Y:S01]  /*2610*/  ULDC UR8, c[0x0][0x284] ;  /* 0x0000a10000087ab9 */ /* 0x000fe20000000800 */
[----:B------:R-:W-:Y:S01]  /*2620*/  IMAD.SHL.U32 R4, R6, 0x40, RZ ;  /* 0x0000004006047824 */ /* 0x000fe200078e00ff */
[----:B------:R-:W-:Y:S01]  /*2630*/  SHF.R.S32.HI R30, RZ, 0x1f, R5 ;  /* 0x0000001fff1e7819 */ /* 0x000fe20000011405 */
[----:B------:R-:W-:Y:S01]  /*2640*/  ULDC.64 UR6, c[0x0][0x5d0] ;  /* 0x0001740000067ab9 */ /* 0x000fe20000000a00 */
[----:B------:R-:W-:Y:S01]  /*2650*/  SHF.R.S32.HI R28, RZ, 0x1f, R31 ;  /* 0x0000001fff1c7819 */ /* 0x000fe2000001141f */
[----:B0-----:R-:W-:Y:S01]  /*2660*/  IMAD.WIDE.U32 R14, R5, UR6, R20 ;  /* 0x00000006050e7c25 */ /* 0x001fe2000f8e0014 */
[----:B------:R-:W-:-:S03]  /*2670*/  ISETP.GE.AND P0, PT, R4, UR8, PT ;  /* 0x0000000804007c0c */ /* 0x000fc6000bf06270 */
[----:B------:R-:W-:Y:S01]  /*2680*/  IMAD R16, R30, UR6, RZ ;  /* 0x000000061e107c24 */ /* 0x000fe2000f8e02ff */
[C---:B------:R-:W-:Y:S02]  /*2690*/  ISETP.GE.OR P0, PT, R31.reuse, R29, P0 ;  /* 0x0000001d1f00720c */ /* 0x040fe40000706670 */
[----:B------:R-:W-:Y:S01]  /*26a0*/  IADD3 R14, P1, R31, R14, RZ ;  /* 0x0000000e1f0e7210 */ /* 0x000fe20007f3e0ff */
[----:B------:R-:W-:-:S05]  /*26b0*/  IMAD R17, R5, UR7, R16 ;  /* 0x0000000705117c24 */ /* 0x000fca000f8e0210 */
[----:B------:R-:W-:-:S05]  /*26c0*/  IADD3.X R15, R28, R15, R17, P1, !PT ;  /* 0x0000000f1c0f7210 */ /* 0x000fca0000ffe411 */
[----:B------:R-:W-:Y:S05]  /*26d0*/  @P0 BRA `(.L_x_35) ;  /* 0x0000002400a80947 */ /* 0x000fea0003800000 */
[----:B------:R-:W0:Y:S01]  /*26e0*/  LDC.64 R24, c[0x0][0x5c8] ;  /* 0x00017200ff187b82 */ /* 0x000e220000000a00 */
[----:B------:R-:W-:Y:S01]  /*26f0*/  IMAD.WIDE R26, R6, 0x40, R10 ;  /* 0x00000040061a7825 */ /* 0x000fe200078e020a */
[----:B------:R-:W-:Y:S01]  /*2700*/  ULDC.64 UR6, c[0x0][0x5c0] ;  /* 0x0001700000067ab9 */ /* 0x000fe20000000a00 */
[----:B------:R-:W-:Y:S02]  /*2710*/  BSSY B0, `(.L_x_35) ;  /* 0x0000266000007945 */ /* 0x000fe40003800000 */
[-C--:B0-----:R-:W-:Y:S02]  /*2720*/  IMAD R6, R27, R24.reuse, RZ ;  /* 0x000000181b067224 */ /* 0x081fe400078e02ff */
[----:B------:R-:W-:-:S04]  /*2730*/  IMAD.WIDE.U32 R14, R26, R24, R14 ;  /* 0x000000181a0e7225 */ /* 0x000fc800078e000e */
[----:B------:R-:W-:Y:S01]  /*2740*/  IMAD R17, R26, R25, R6 ;  /* 0x000000191a117224 */ /* 0x000fe200078e0206 */
[----:B------:R-:W-:Y:S02]  /*2750*/  LEA R16, P0, R24, R14, 0x3 ;  /* 0x0000000e18107211 */ /* 0x000fe400078018ff */
[----:B------:R-:W-:Y:S01]  /*2760*/  IADD3 R14, P1, R14, UR6, RZ ;  /* 0x000000060e0e7c10 */ /* 0x000fe2000ff3e0ff */
[----:B------:R-:W-:Y:S01]  /*2770*/  IMAD.IADD R17, R15, 0x1, R17 ;  /* 0x000000010f117824 */ /* 0x000fe200078e0211 */
[----:B------:R-:W-:-:S04]  /*2780*/  IADD3 R16, P2, R16, UR6, RZ ;  /* 0x0000000610107c10 */ /* 0x000fc8000ff5e0ff */
[----:B------:R-:W-:Y:S01]  /*2790*/  LEA.HI.X R6, R24, R17, R25, 0x3, P0 ;  /* 0x0000001118067211 */ /* 0x000fe200000f1c19 */
[----:B------:R-:W-:Y:S01]  /*27a0*/  IMAD R24, R18, -0x2, R29 ;  /* 0xfffffffe12187824 */ /* 0x000fe200078e021d */
[----:B-----5:R-:W-:Y:S02]  /*27b0*/  FSETP.NEU.AND P0, PT, R13, RZ, PT ;  /* 0x000000ff0d00720b */ /* 0x020fe40003f0d000 */
[----:B------:R-:W-:Y:S01]  /*27c0*/  IADD3.X R15, R17, UR7, RZ, P1, !PT ;  /* 0x00000007110f7c10 */ /* 0x000fe20008ffe4ff */
[----:B------:R-:W-:Y:S01]  /*27d0*/  IMAD.IADD R24, R24, 0x1, -R31 ;  /* 0x0000000118187824 */ /* 0x000fe200078e0a1f */
[----:B------:R-:W-:Y:S01]  /*27e0*/  IADD3.X R17, R6, UR7, RZ, P2, !PT ;  /* 0x0000000706117c10 */ /* 0x000fe200097fe4ff */
[----:B------:R-:W-:-:S08]  /*27f0*/  IMAD.IADD R6, R19, 0x1, -R4 ;  /* 0x0000000113067824 */ /* 0x000fd000078e0a04 */
[----:B------:R-:W-:Y:S05]  /*2800*/  @!P0 BRA `(.L_x_36) ;  /* 0x0000001c00188947 */ /* 0x000fea0003800000 */
[----:B------:R-:W-:Y:S01]  /*2810*/  ULDC.64 UR6, c[0x0][0x5b8] ;  /* 0x00016e0000067ab9 */ /* 0x000fe20000000a00 */
[----:B------:R-:W-:Y:S01]  /*2820*/  ULDC.64 UR8, c[0x0][0x5a8] ;  /* 0x00016a0000087ab9 */ /* 0x000fe20000000a00 */
[----:B------:R-:W-:Y:S01]  /*2830*/  IMAD.WIDE.U32 R20, R5, UR6, R20 ;  /* 0x0000000605147c25 */ /* 0x000fe2000f8e0014 */
[----:B------:R-:W-:Y:S03]  /*2840*/  BSSY B1, `(.L_x_37) ;  /* 0x0000010000017945 */ /* 0x000fe60003800000 */
[----:B------:R-:W-:Y:S01]  /*2850*/  IMAD R4, R30, UR6, RZ ;  /* 0x000000061e047c24 */ /* 0x000fe2000f8e02ff */
[----:B------:R-:W-:-:S03]  /*2860*/  IADD3 R20, P0, R31, R20, RZ ;  /* 0x000000141f147210 */ /* 0x000fc60007f1e0ff */
[----:B------:R-:W-:Y:S01]  /*2870*/  IMAD R5, R5, UR7, R4 ;  /* 0x0000000705057c24 */ /* 0x000fe2000f8e0204 */
[----:B------:R-:W-:Y:S02]  /*2880*/  ULDC.64 UR6, c[0x0][0x5b0] ;  /* 0x00016c0000067ab9 */ /* 0x000fe40000000a00 */
[----:B------:R-:W-:Y:S02]  /*2890*/  IMAD R25, R27, UR6, RZ ;  /* 0x000000061b197c24 */ /* 0x000fe4000f8e02ff */
[----:B------:R-:W-:Y:S02]  /*28a0*/  IADD3.X R21, R28, R21, R5, P0, !PT ;  /* 0x000000151c157210 */ /* 0x000fe400007fe405 */
[----:B------:R-:W-:Y:S01]  /*28b0*/  ISETP.GE.AND P0, PT, R24, 0x1, PT ;  /* 0x000000011800780c */ /* 0x000fe20003f06270 */
[C---:B------:R-:W-:Y:S02]  /*28c0*/  IMAD R25, R26.reuse, UR7, R25 ;  /* 0x000000071a197c24 */ /* 0x040fe4000f8e0219 */
[----:B------:R-:W-:Y:S01]  /*28d0*/  IMAD.WIDE.U32 R4, R26, UR6, R20 ;  /* 0x000000061a047c25 */ /* 0x000fe2000f8e0014 */
[----:B------:R-:W-:-:S02]  /*28e0*/  ISETP.LT.OR P3, PT, R6, 0x1, !P0 ;  /* 0x000000010600780c */ /* 0x000fc40004761670 */
[----:B------:R-:W-:-:S04]  /*28f0*/  IADD3 R4, P1, R4, UR8, RZ ;  /* 0x0000000804047c10 */ /* 0x000fc8000ff3e0ff */
[--C-:B------:R-:W-:Y:S02]  /*2900*/  IADD3.X R5, R5, UR9, R25.reuse, P1, !PT ;  /* 0x0000000905057c10 */ /* 0x100fe40008ffe419 */
[----:B------:R-:W-:-:S05]  /*2910*/  PRMT R25, RZ, 0x7610, R25 ;  /* 0x00007610ff197816 */ /* 0x000fca0000000019 */
[----:B------:R-:W-:Y:S05]  /*2920*/  @P3 BRA `(.L_x_38) ;  /* 0x0000000000043947 */ /* 0x000fea0003800000 */
[----:B------:R0:W5:Y:S02]  /*2930*/  LDG.E.U8 R25, desc[UR20][R4.64] ;  /* 0x0000001404197981 */ /* 0x000164000c1e1100 */
.L_x_38:
[----:B------:R-:W-:Y:S05]  /*2940*/  BSYNC B1 ;  /* 0x0000000000017941 */ /* 0x000fea0003800000 */
.L_x_37:
[----:B-----5:R-:W-:Y:S01]  /*2950*/  LOP3.LUT R25, R25, 0xff, RZ, 0xc0, !PT ;  /* 0x000000ff19197812 */ /* 0x020fe200078ec0ff */
[----:B------:R-:W-:Y:S01]  /*2960*/  BSSY B1, `(.L_x_39) ;  /* 0x000000c000017945 */ /* 0x000fe20003800000 */
[----:B------:R-:W-:Y:S02]  /*2970*/  ISETP.GE.AND P1, PT, R24, 0x2, PT ;  /* 0x000000021800780c */ /* 0x000fe40003f26270 */
[----:B------:R-:W-:Y:S02]  /*2980*/  F2FP.F16.E5M2.UNPACK_B R25, R25 ;  /* 0x00000019ff19723e */ /* 0x000fe400020004ff */
[----:B------:R-:W-:-:S03]  /*2990*/  ISETP.LT.OR P2, PT, R6, 0x1, !P1 ;  /* 0x000000010600780c */ /* 0x000fc60004f41670 */
[----:B------:R-:W-:Y:S01]  /*29a0*/  HADD2.F32 R28, -RZ, R25.H0_H0 ;  /* 0x20000019ff1c7230 */ /* 0x000fe20000004100 */
[----:B------:R-:W-:-:S04]  /*29b0*/  PRMT R25, RZ, 0x7610, R25 ;  /* 0x00007610ff197816 */ /* 0x000fc80000000019 */
[----:B------:R-:W-:-:S04]  /*29c0*/  FMUL R28, R28, R13 ;  /* 0x0000000d1c1c7220 */ /* 0x000fc80000400000 */
[----:B------:R-:W-:-:S05]  /*29d0*/  FFMA R28, R85, R12, R28 ;  /* 0x0000000c551c7223 */ /* 0x000fca000000001c */
[----:B------:R-:W-:-:S05]  /*29e0*/  F2FP.SATFINITE.E5M2.F32.PACK_AB_MERGE_C R29, RZ, R28, RZ ;  /* 0x0000001cff1d723e */ /* 0x000fca00048060ff */
[----:B------:R1:W-:Y:S01]  /*29f0*/  @!P3 STG.E.U8 desc[UR20][R14.64], R29 ;  /* 0x0000001d0e00b986 */ /* 0x0003e2000c101114 */
[----:B------:R-:W-:Y:S05]  /*2a00*/  @P2 BRA `(.L_x_40) ;  /* 0x0000000000042947 */ /* 0x000fea0003800000 */
[----:B------:R2:W5:Y:S02]  /*2a10*/  LDG.E.U8 R25, desc[UR20][R4.64+0x1] ;  /* 0x0000011404197981 */ /* 0x000564000c1e1100 */
.L_x_40:
[----:B------:R-:W-:Y:S05]  /*2a20*/  BSYNC B1 ;  /* 0x0000000000017941 */ /* 0x000fea0003800000 */
.L_x_39:
[----:B-----5:R-:W-:Y:S01]  /*2a30*/  LOP3.LUT R25, R25, 0xff, RZ, 0xc0, !PT ;  /* 0x000000ff19197812 */ /* 0x020fe200078ec0ff */
[----:B------:R-:W-:Y:S01]  /*2a40*/  BSSY B1, `(.L_x_41) ;  /* 0x0000012000017945 */ /* 0x000fe20003800000 */
[----:B-1----:R-:W-:Y:S02]  /*2a50*/  IADD3 R29, P3, R26, 0x8, RZ ;  /* 0x000000081a1d7810 */ /* 0x002fe40007f7e0ff */
[----:B------:R-:W-:Y:S02]  /*2a60*/  F2FP.F16.E5M2.UNPACK_B R25, R25 ;  /* 0x00000019ff19723e */ /* 0x000fe400020004ff */
[----:B------:R-:W-:Y:S01]  /*2a70*/  ISETP.LT.OR P0, PT, R6, 0x9, !P0 ;  /* 0x000000090600780c */ /* 0x000fe20004701670 */
[----:B------:R-:W-:Y:S02]  /*2a80*/  IMAD.X R27, RZ, RZ, R27, P3 ;  /* 0x000000ffff1b7224 */ /* 0x000fe400018e061b */
[----:B------:R-:W-:Y:S02]  /*2a90*/  HADD2.F32 R26, -RZ, R25.H0_H0 ;  /* 0x20000019ff1a7230 */ /* 0x000fe40000004100 */
[----:B------:R-:W-:-:S04]  /*2aa0*/  IMAD.WIDE.U32 R20, R29, UR6, R20 ;  /* 0x000000061d147c25 */ /* 0x000fc8000f8e0014 */
[----:B------:R-:W-:Y:S01]  /*2ab0*/  FMUL R25, R26, R13 ;  /* 0x0000000d1a197220 */ /* 0x000fe20000400000 */
[----:B------:R-:W-:Y:S01]  /*2ac0*/  IMAD R26, R27, UR6, RZ ;  /* 0x000000061b1a7c24 */ /* 0x000fe2000f8e02ff */
[----:B------:R-:W-:Y:S02]  /*2ad0*/  IADD3 R20, P3, R20, UR8, RZ ;  /* 0x0000000814147c10 */ /* 0x000fe4000ff7e0ff */
[----:B------:R-:W-:Y:S01]  /*2ae0*/  FFMA R25, R84, R12, R25 ;  /* 0x0000000c54197223 */ /* 0x000fe20000000019 */
[----:B------:R-:W-:-:S04]  /*2af0*/  IMAD R29, R29, UR7, R26 ;  /* 0x000000071d1d7c24 */ /* 0x000fc8000f8e021a */
[----:B------:R-:W-:Y:S02]  /*2b00*/  F2FP.SATFINITE.E5M2.F32.PACK_AB_MERGE_C R27, RZ, R25, RZ ;  /* 0x00000019ff1b723e */ /* 0x000fe400048060ff */
[----:B------:R-:W-:Y:S02]  /*2b10*/  IADD3.X R21, R21, UR9, R29, P3, !PT ;  /* 0x0000000915157c10 */ /* 0x000fe40009ffe41d */
[----:B------:R-:W-:Y:S01]  /*2b20*/  PRMT R25, RZ, 0x7610, R25 ;  /* 0x00007610ff197816 */ /* 0x000fe20000000019 */
[----:B------:R1:W-:Y:S01]  /*2b30*/  @!P2 STG.E.U8 desc[UR20][R14.64+0x1], R27 ;  /* 0x0000011b0e00a986 */ /* 0x0003e2000c101114 */
[----:B------:R-:W-:Y:S05]  /*2b40*/  @P0 BRA `(.L_x_42) ;  /* 0x0000000000040947 */ /* 0x000fea0003800000 */
[----:B------:R3:W5:Y:S02]  /*2b50*/  LDG.E.U8 R25, desc[UR20][R20.64] ;  /* 0x0000001414197981 */ /* 0x000764000c1e1100 */
.L_x_42:
[----:B------:R-:W-:Y:S05]  /*2b60*/  BSYNC B1 ;  /* 0x0000000000017941 */ /* 0x000fea0003800000 */
.L_x_41:
[----:B-----5:R-:W-:Y:S01]  /*2b70*/  LOP3.LUT R25, R25, 0xff, RZ, 0xc0, !PT ;  /* 0x000000ff19197812 */ /* 0x020fe200078ec0ff */
[----:B------:R-:W-:Y:S01]  /*2b80*/  BSSY B1, `(.L_x_43) ;  /* 0x000000b000017945 */ /* 0x000fe20003800000 */
[----:B------:R-:W-:Y:S02]  /*2b90*/  ISETP.LT.OR P1, PT, R6, 0x9, !P1 ;  /* 0x000000090600780c */ /* 0x000fe40004f21670 */
[----:B------:R-:W-:-:S05]  /*2ba0*/  F2FP.F16.E5M2.UNPACK_B R25, R25 ;  /* 0x00000019ff19723e */ /* 0x000fca00020004ff */
[----:B------:R-:W-:Y:S01]  /*2bb0*/  HADD2.F32 R26, -RZ, R25.H0_H0 ;  /* 0x20000019ff1a7230 */ /* 0x000fe20000004100 */
[----:B------:R-:W-:-:S04]  /*2bc0*/  PRMT R25, RZ, 0x7610, R25 ;  /* 0x00007610ff197816 */ /* 0x000fc80000000019 */
[----:B------:R-:W-:-:S04]  /*2bd0*/  FMUL R26, R26, R13 ;  /* 0x0000000d1a1a7220 */ /* 0x000fc80000400000 */
[----:B------:R-:W-:-:S05]  /*2be0*/  FFMA R26, R83, R12, R26 ;  /* 0x0000000c531a7223 */ /* 0x000fca000000001a */
[----:B-1----:R-:W-:-:S05]  /*2bf0*/  F2FP.SATFINITE.E5M2.F32.PACK_AB_MERGE_C R27, RZ, R26, RZ ;  /* 0x0000001aff1b723e */ /* 0x002fca00048060ff */
[----:B------:R1:W-:Y:S01]  /*2c00*/  @!P0 STG.E.U8 desc[UR20][R16.64], R27 ;  /* 0x0000001b10008986 */ /* 0x0003e2000c101114 */
[----:B------:R-:W-:Y:S05]  /*2c10*/  @P1 BRA `(.L_x_44) ;  /* 0x0000000000041947 */ /* 0x000fea0003800000 */
[----:B------:R4:W5:Y:S02]  /*2c20*/  LDG.E.U8 R25, desc[UR20][R20.64+0x1] ;  /* 0x0000011414197981 */ /* 0x000964000c1e1100 */
.L_x_44:
[----:B------:R-:W-:Y:S05]  /*2c30*/  BSYNC B1 ;  /* 0x0000000000017941 */ /* 0x000fea0003800000 */
.L_x_43:
[----:B-----5:R-:W-:Y:S01]  /*2c40*/  LOP3.LUT R25, R25, 0xff, RZ, 0xc0, !PT ;  /* 0x000000ff19197812 */ /* 0x020fe200078ec0ff */
[----:B------:R-:W-:Y:S01]  /*2c50*/  BSSY B1, `(.L_x_45) ;  /* 0x000000c000017945 */ /* 0x000fe20003800000 */
[----:B------:R-:W-:Y:S02]  /*2c60*/  ISETP.GE.AND P0, PT, R24, 0x9, PT ;  /* 0x000000091800780c */ /* 0x000fe40003f06270 */
[----:B------:R-:W-:Y:S02]  /*2c70*/  F2FP.F16.E5M2.UNPACK_B R25, R25 ;  /* 0x00000019ff19723e */ /* 0x000fe400020004ff */
[----:B------:R-:W-:-:S03]  /*2c80*/  ISETP.LT.OR P2, PT, R6, 0x1, !P0 ;  /* 0x000000010600780c */ /* 0x000fc60004741670 */
[----:B------:R-:W-:-:S05]  /*2c90*/  HADD2.F32 R26, -RZ, R25.H0_H0 ;  /* 0x20000019ff1a7230 */ /* 0x000fca0000004100 */
[----:B------:R-:W-:-:S04]  /*2ca0*/  FMUL R25, R26, R13 ;  /* 0x0000000d1a197220 */ /* 0x000fc80000400000 */
[----:B------:R-:W-:-:S05]  /*2cb0*/  FFMA R25, R82, R12, R25 ;  /* 0x0000000c52197223 */ /* 0x000fca0000000019 */
[----:B-1----:R-:W-:Y:S02]  /*2cc0*/  F2FP.SATFINITE.E5M2.F32.PACK_AB_MERGE_C R27, RZ, R25, RZ ;  /* 0x00000019ff1b723e */ /* 0x002fe400048060ff */
[----:B------:R-:W-:-:S03]  /*2cd0*/  PRMT R25, RZ, 0x7610, R25 ;  /* 0x00007610ff197816 */ /* 0x000fc60000000019 */
[----:B------:R1:W-:Y:S01]  /*2ce0*/  @!P1 STG.E.U8 desc[UR20][R16.64+0x1], R27 ;  /* 0x0000011b10009986 */ /* 0x0003e2000c101114 */
[----:B------:R-:W-:Y:S05]  /*2cf0*/  @P2 BRA `(.L_x_46) ;  /* 0x0000000000042947 */ /* 0x000fea0003800000 */
[----:B------:R0:W5:Y:S02]  /*2d00*/  LDG.E.U8 R25, desc[UR20][R4.64+0x8] ;  /* 0x0000081404197981 */ /* 0x000164000c1e1100 */
.L_x_46:
[----:B------:R-:W-:Y:S05]  /*2d10*/  BSYNC B1 ;  /* 0x0000000000017941 */ /* 0x000fea0003800000 */
.L_x_45:
        /* <DEDUP_REMOVED lines=13> */
.L_x_48:
[----:B------:R-:W-:Y:S05]  /*2df0*/  BSYNC B1 ;  /* 0x0000000000017941 */ /* 0x000fea0003800000 */
.L_x_47:
[----:B-----5:R-:W-:Y:S01]  /*2e00*/  LOP3.LUT R25, R25, 0xff, RZ, 0xc0, !PT ;  /* 0x000000ff19197812 */ /* 0x020fe200078ec0ff */
[----:B------:R-:W-:Y:S01]  /*2e10*/  BSSY B1, `(.L_x_49) ;  /* 0x000000b000017945 */ /* 0x000fe20003800000 */
[----:B------:R-:W-:Y:S02]  /*2e20*/  ISETP.LT.OR P0, PT, R6, 0x9, !P0 ;  /* 0x000000090600780c */ /* 0x000fe40004701670 */
[----:B------:R-:W-:-:S05]  /*2e30*/  F2FP.F16.E5M2.UNPACK_B R25, R25 ;  /* 0x00000019ff19723e */ /* 0x000fca00020004ff */
        /* <DEDUP_REMOVED lines=8> */
.L_x_50:
[----:B------:R-:W-:Y:S05]  /*2ec0*/  BSYNC B1 ;  /* 0x0000000000017941 */ /* 0x000fea0003800000 */
.L_x_49:
        /* <DEDUP_REMOVED lines=12> */
.L_x_52:
[----:B------:R-:W-:Y:S05]  /*2f90*/  BSYNC B1 ;  /* 0x0000000000017941 */ /* 0x000fea0003800000 */
.L_x_51:
        /* <DEDUP_REMOVED lines=13> */
.L_x_54:
[----:B------:R-:W-:Y:S05]  /*3070*/  BSYNC B1 ;  /* 0x0000000000017941 */ /* 0x000fea0003800000 */
.L_x_53:
        /* <DEDUP_REMOVED lines=13> */
.L_x_56:
[----:B------:R-:W-:Y:S05]  /*3150*/  BSYNC B1 ;  /* 0x0000000000017941 */ /* 0x000fea0003800000 */
.L_x_55:
        /* <DEDUP_REMOVED lines=12> */
.L_x_58:
[----:B------:R-:W-:Y:S05]  /*3220*/  BSYNC B1 ;  /* 0x0000000000017941 */ /* 0x000fea0003800000 */
.L_x_57:
        /* <DEDUP_REMOVED lines=12> */
.L_x_60:
[----:B------:R-:W-:Y:S05]  /*32f0*/  BSYNC B1 ;  /* 0x0000000000017941 */ /* 0x000fea0003800000 */
.L_x_59:
        /* <DEDUP_REMOVED lines=13> */
.L_x_62:
[----:B------:R-:W-:Y:S05]  /*33d0*/  BSYNC B1 ;  /* 0x0000000000017941 */ /* 0x000fea0003800000 */
.L_x_61:
        /* <DEDUP_REMOVED lines=13> */
.L_x_64:
[----:B------:R-:W-:Y:S05]  /*34b0*/  BSYNC B1 ;  /* 0x0000000000017941 */ /* 0x000fea0003800000 */
.L_x_63:
        /* <DEDUP_REMOVED lines=12> */
.L_x_66:
[----:B------:R-:W-:Y:S05]  /*3580*/  BSYNC B1 ;  /* 0x0000000000017941 */ /* 0x000fea0003800000 */
.L_x_65:
        /* <DEDUP_REMOVED lines=12> */
.L_x_68:
[----:B------:R-:W-:Y:S05]  /*3650*/  BSYNC B1 ;  /* 0x0000000000017941 */ /* 0x000fea0003800000 */
.L_x_67:
        /* <DEDUP_REMOVED lines=13> */
.L_x_70:
[----:B------:R-:W-:Y:S05]  /*3730*/  BSYNC B1 ;  /* 0x0000000000017941 */ /* 0x000fea0003800000 */
.L_x_69:
        /* <DEDUP_REMOVED lines=13> */
.L_x_72:
[----:B------:R-:W-:Y:S05]  /*3810*/  BSYNC B1 ;  /* 0x0000000000017941 */ /* 0x000fea0003800000 */
.L_x_71:
        /* <DEDUP_REMOVED lines=12> */
.L_x_74:
[----:B------:R-:W-:Y:S05]  /*38e0*/  BSYNC B1 ;  /* 0x0000000000017941 */ /* 0x000fea0003800000 */
.L_x_73:
        /* <DEDUP_REMOVED lines=12> */
.L_x_76:
[----:B------:R-:W-:Y:S05]  /*39b0*/  BSYNC B1 ;  /* 0x0000000000017941 */ /* 0x000fea0003800000 */
.L_x_75:
        /* <DEDUP_REMOVED lines=13> */
.L_x_78:
[----:B------:R-:W-:Y:S05]  /*3a90*/  BSYNC B1 ;  /* 0x0000000000017941 */ /* 0x000fea0003800000 */
.L_x_77:
        /* <DEDUP_REMOVED lines=13> */
.L_x_80:
[----:B------:R-:W-:Y:S05]  /*3b70*/  BSYNC B1 ;  /* 0x0000000000017941 */ /* 0x000fea0003800000 */
.L_x_79:
        /* <DEDUP_REMOVED lines=12> */
.L_x_82:
[----:B------:R-:W-:Y:S05]  /*3c40*/  BSYNC B1 ;  /* 0x0000000000017941 */ /* 0x000fea0003800000 */
.L_x_81:
        /* <DEDUP_REMOVED lines=12> */
.L_x_84:
[----:B------:R-:W-:Y:S05]  /*3d10*/  BSYNC B1 ;  /* 0x0000000000017941 */ /* 0x000fea0003800000 */
.L_x_83:
        /* <DEDUP_REMOVED lines=13> */
.L_x_86:
[----:B------:R-:W-:Y:S05]  /*3df0*/  BSYNC B1 ;  /* 0x0000000000017941 */ /* 0x000fea0003800000 */
.L_x_85:
        /* <DEDUP_REMOVED lines=13> */
.L_x_88:
[----:B------:R-:W-:Y:S05]  /*3ed0*/  BSYNC B1 ;  /* 0x0000000000017941 */ /* 0x000fea0003800000 */
.L_x_87:
        /* <DEDUP_REMOVED lines=12> */
.L_x_90:
[----:B------:R-:W-:Y:S05]  /*3fa0*/  BSYNC B1 ;  /* 0x0000000000017941 */ /* 0x000fea0003800000 */
.L_x_89:
        /* <DEDUP_REMOVED lines=12> */
.L_x_92:
[----:B------:R-:W-:Y:S05]  /*4070*/  BSYNC B1 ;  /* 0x0000000000017941 */ /* 0x000fea0003800000 */
.L_x_91:
        /* <DEDUP_REMOVED lines=13> */
.L_x_94:
[----:B------:R-:W-:Y:S05]  /*4150*/  BSYNC B1 ;  /* 0x0000000000017941 */ /* 0x000fea0003800000 */
.L_x_93:
[----:B-----5:R-:W-:Y:S01]  /*4160*/  LOP3.LUT R25, R25, 0xff, RZ, 0xc0, !PT ;  /* 0x000000ff19197812 */ /* 0x020fe200078ec0ff */
[----:B------:R-:W-:Y:S01]  /*4170*/  BSSY B1, `(.L_x_95) ;  /* 0x000000c000017945 */ /* 0x000fe20003800000 */
[----:B------:R-:W-:Y:S02]  /*4180*/  ISETP.GE.AND P1, PT, R24, 0x3a, PT ;  /* 0x0000003a1800780c */ /* 0x000fe40003f26270 */
[----:B------:R-:W-:Y:S02]  /*4190*/  F2FP.F16.E5M2.UNPACK_B R25, R25 ;  /* 0x00000019ff19723e */ /* 0x000fe400020004ff */
[----:B------:R-:W-:Y:S02]  /*41a0*/  ISETP.LT.OR P3, PT, R6, 0x1, !P1 ;  /* 0x000000010600780c */ /* 0x000fe40004f61670 */
[----:B------:R-:W-:Y:S01]  /*41b0*/  PRMT R24, RZ, 0x7610, R24 ;  /* 0x00007610ff187816 */ /* 0x000fe20000000018 */
[----:B------:R-:W-:-:S05]  /*41c0*/  HADD2.F32 R26, -RZ, R25.H0_H0 ;  /* 0x20000019ff1a7230 */ /* 0x000fca0000004100 */
[----:B------:R-:W-:-:S04]  /*41d0*/  FMUL R26, R26, R13 ;  /* 0x0000000d1a1a7220 */ /* 0x000fc80000400000 */
[----:B------:R-:W-:-:S05]  /*41e0*/  FFMA R26, R57, R12, R26 ;  /* 0x0000000c391a7223 */ /* 0x000fca000000001a */
[----:B------:R-:W-:-:S05]  /*41f0*/  F2FP.SATFINITE.E5M2.F32.PACK_AB_MERGE_C R25, RZ, R26, RZ ;  /* 0x0000001aff19723e */ /* 0x000fca00048060ff */
[----:B------:R0:W-:Y:S01]  /*4200*/  @!P2 STG.E.U8 desc[UR20][R14.64+0x38], R25 ;  /* 0x000038190e00a986 */ /* 0x0001e2000c101114 */
[----:B------:R-:W-:Y:S05]  /*4210*/  @P3 BRA `(.L_x_96) ;  /* 0x0000000000043947 */ /* 0x000fea0003800000 */
[----:B------:R0:W5:Y:S02]  /*4220*/  LDG.E.U8 R24, desc[UR20][R4.64+0x39] ;  /* 0x0000391404187981 */ /* 0x000164000c1e1100 */
.L_x_96:
[----:B------:R-:W-:Y:S05]  /*4230*/  BSYNC B1 ;  /* 0x0000000000017941 */ /* 0x000fea0003800000 */
.L_x_95:
[----:B-----5:R-:W-:Y:S01]  /*4240*/  LOP3.LUT R24, R24, 0xff, RZ, 0xc0, !PT ;  /* 0x000000ff18187812 */ /* 0x020fe200078ec0ff */
[----:B------:R-:W-:Y:S01]  /*4250*/  BSSY B1, `(.L_x_97) ;  /* 0x000000b000017945 */ /* 0x000fe20003800000 */
[----:B------:R-:W-:Y:S02]  /*4260*/  ISETP.LT.OR P0, PT, R6, 0x9, !P0 ;  /* 0x000000090600780c */ /* 0x000fe40004701670 */
[----:B------:R-:W-:Y:S02]  /*4270*/  F2FP.F16.E5M2.UNPACK_B R24, R24 ;  /* 0x00000018ff18723e */ /* 0x000fe400020004ff */
[----:B0-2---:R-:W-:-:S03]  /*4280*/  PRMT R4, RZ, 0x7610, R4 ;  /* 0x00007610ff047816 */ /* 0x005fc60000000004 */
[----:B------:R-:W-:-:S05]  /*4290*/  HADD2.F32 R24, -RZ, R24.H0_H0 ;  /* 0x20000018ff187230 */ /* 0x000fca0000004100 */
[----:B------:R-:W-:-:S04]  /*42a0*/  FMUL R5, R24, R13 ;  /* 0x0000000d18057220 */ /* 0x000fc80000400000 */
[----:B------:R-:W-:-:S05]  /*42b0*/  FFMA R5, R56, R12, R5 ;  /* 0x0000000c38057223 */ /* 0x000fca0000000005 */
[----:B------:R-:W-:-:S05]  /*42c0*/  F2FP.SATFINITE.E5M2.F32.PACK_AB_MERGE_C R5, RZ, R5, RZ ;  /* 0x00000005ff05723e */ /* 0x000fca00048060ff */
[----:B------:R0:W-:Y:S01]  /*42d0*/  @!P3 STG.E.U8 desc[UR20][R14.64+0x39], R5 ;  /* 0x000039050e00b986 */ /* 0x0001e2000c101114 */
[----:B------:R-:W-:Y:S05]  /*42e0*/  @P0 BRA `(.L_x_98) ;  /* 0x0000000000040947 */ /* 0x000fea0003800000 */
[----:B------:R2:W5:Y:S02]  /*42f0*/  LDG.E.U8 R4, desc[UR20][R20.64+0x38] ;  /* 0x0000381414047981 */ /* 0x000564000c1e1100 */
.L_x_98:
[----:B------:R-:W-:Y:S05]  /*4300*/  BSYNC B1 ;  /* 0x0000000000017941 */ /* 0x000fea0003800000 */
.L_x_97:
[----:B-----5:R-:W-:Y:S01]  /*4310*/  LOP3.LUT R4, R4, 0xff, RZ, 0xc0, !PT ;  /* 0x000000ff04047812 */ /* 0x020fe200078ec0ff */
[----:B------:R-:W-:Y:S01]  /*4320*/  BSSY B1, `(.L_x_99) ;  /* 0x000000b000017945 */ /* 0x000fe20003800000 */
[----:B------:R-:W-:Y:S02]  /*4330*/  ISETP.LT.OR P1, PT, R6, 0x9, !P1 ;  /* 0x000000090600780c */ /* 0x000fe40004f21670 */
[----:B------:R-:W-:-:S05]  /*4340*/  F2FP.F16.E5M2.UNPACK_B R4, R4 ;  /* 0x00000004ff04723e */ /* 0x000fca00020004ff */
[----:B------:R-:W-:-:S05]  /*4350*/  HADD2.F32 R4, -RZ, R4.H0_H0 ;  /* 0x20000004ff047230 */ /* 0x000fca0000004100 */
[----:B------:R-:W-:-:S04]  /*4360*/  FMUL R4, R4, R13 ;  /* 0x0000000d04047220 */ /* 0x000fc80000400000 */
[----:B------:R-:W-:-:S05]  /*4370*/  FFMA R4, R23, R12, R4 ;  /* 0x0000000c17047223 */ /* 0x000fca0000000004 */
[----:B0-----:R-:W-:Y:S02]  /*4380*/  F2FP.SATFINITE.E5M2.F32.PACK_AB_MERGE_C R5, RZ, R4, RZ ;  /* 0x00000004ff05723e */ /* 0x001fe400048060ff */
[----:B------:R-:W-:-:S03]  /*4390*/  PRMT R4, RZ, 0x7610, R4 ;  /* 0x00007610ff047816 */ /* 0x000fc60000000004 */
[----:B------:R0:W-:Y:S01]  /*43a0*/  @!P0 STG.E.U8 desc[UR20][R16.64+0x38], R5 ;  /* 0x0000380510008986 */ /* 0x0001e2000c101114 */
[----:B------:R-:W-:Y:S05]  /*43b0*/  @P1 BRA `(.L_x_100) ;  /* 0x0000000000041947 */ /* 0x000fea0003800000 */
[----:B------:R0:W5:Y:S02]  /*43c0*/  LDG.E.U8 R4, desc[UR20][R20.64+0x39] ;  /* 0x0000391414047981 */ /* 0x000164000c1e1100 */
.L_x_100:
[----:B------:R-:W-:Y:S05]  /*43d0*/  BSYNC B1 ;  /* 0x0000000000017941 */ /* 0x000fea0003800000 */
.L_x_99:
[----:B------:R-:W-:Y:S05]  /*43e0*/  @P1 BRA `(.L_x_101) ;  /* 0x0000000800601947 */ /* 0x000fea0003800000 */
[----:B-----5:R-:W-:-:S04]  /*43f0*/  LOP3.LUT R4, R4, 0xff, RZ, 0xc0, !PT ;  /* 0x000000ff04047812 */ /* 0x020fc800078ec0ff */
[----:B------:R-:W-:-:S05]  /*4400*/  F2FP.F16.E5M2.UNPACK_B R4, R4 ;  /* 0x00000004ff04723e */ /* 0x000fca00020004ff */
[----:B------:R-:W-:-:S05]  /*4410*/  HADD2.F32 R4, -RZ, R4.H0_H0 ;  /* 0x20000004ff047230 */ /* 0x000fca0000004100 */
[----:B0-----:R-:W-:-:S04]  /*4420*/  FMUL R5, R4, R13 ;  /* 0x0000000d04057220 */ /* 0x001fc80000400000 */
[----:B------:R-:W-:-:S05]  /*4430*/  FFMA R5, R22, R12, R5 ;  /* 0x0000000c16057223 */ /* 0x000fca0000000005 */
[----:B------:R-:W-:-:S05]  /*4440*/  F2FP.SATFINITE.E5M2.F32.PACK_AB_MERGE_C R5, RZ, R5, RZ ;  /* 0x00000005ff05723e */ /* 0x000fca00048060ff */
[----:B------:R0:W-:Y:S01]  /*4450*/  STG.E.U8 desc[UR20][R16.64+0x39], R5 ;  /* 0x0000390510007986 */ /* 0x0001e2000c101114 */
[----:B------:R-:W-:Y:S05]  /*4460*/  BRA `(.L_x_101) ;  /* 0x0000000800407947 */ /* 0x000fea0003800000 */
.L_x_36:
[C---:B------:R-:W-:Y:S01]  /*4470*/  ISETP.GE.AND P3, PT, R24.reuse, 0x1, PT ;  /* 0x000000011800780c */ /* 0x040fe20003f66270 */
[-C--:B------:R-:W-:Y:S01]  /*4480*/  FMUL R85, R85, R12.reuse ;  /* 0x0000000c55557220 */ /* 0x080fe20000400000 */
[----:B------:R-:W-:Y:S01]  /*4490*/  ISETP.GE.AND P0, PT, R24, 0x2, PT ;  /* 0x000000021800780c */ /* 0x000fe20003f06270 */
[-C--:B------:R-:W-:Y:S01]  /*44a0*/  FMUL R84, R84, R12.reuse ;  /* 0x0000000c54547220 */ /* 0x080fe20000400000 */
[C---:B------:R-:W-:Y:S01]  /*44b0*/  ISETP.LT.OR P1, PT, R6.reuse, 0x1, !P3 ;  /* 0x000000010600780c */ /* 0x040fe20005f21670 */
[-C--:B------:R-:W-:Y:S01]  /*44c0*/  FMUL R83, R83, R12.reuse ;  /* 0x0000000c53537220 */ /* 0x080fe20000400000 */
[----:B------:R-:W-:Y:S01]  /*44d0*/  ISETP.LT.OR P2, PT, R6, 0x1, !P0 ;  /* 0x000000010600780c */ /* 0x000fe20004741670 */
[-C--:B------:R-:W-:Y:S01]  /*44e0*/  FMUL R82, R82, R12.reuse ;  /* 0x0000000c52527220 */ /* 0x080fe20000400000 */
[----:B------:R-:W-:Y:S01]  /*44f0*/  ISETP.LT.OR P3, PT, R6, 0x9, !P3 ;  /* 0x000000090600780c */ /* 0x000fe20005f61670 */
[-C--:B------:R-:W-:Y:S01]  /*4500*/  FMUL R81, R81, R12.reuse ;  /* 0x0000000c51517220 */ /* 0x080fe20000400000 */
[----:B------:R-:W-:Y:S01]  /*4510*/  F2FP.SATFINITE.E5M2.F32.PACK_AB_MERGE_C R85, RZ, R85, RZ ;  /* 0x00000055ff55723e */ /* 0x000fe200048060ff */
[----:B------:R-:W-:Y:S01]  /*4520*/  FMUL R80, R80, R12 ;  /* 0x0000000c50507220 */ /* 0x000fe20000400000 */
[----:B------:R-:W-:Y:S01]  /*4530*/  F2FP.SATFINITE.E5M2.F32.PACK_AB_MERGE_C R5, RZ, R84, RZ ;  /* 0x00000054ff05723e */ /* 0x000fe200048060ff */
[-C--:B------:R-:W-:Y:S01]  /*4540*/  FMUL R79, R79, R12.reuse ;  /* 0x0000000c4f4f7220 */ /* 0x080fe20000400000 */
[----:B------:R-:W-:Y:S01]  /*4550*/  F2FP.SATFINITE.E5M2.F32.PACK_AB_MERGE_C R83, RZ, R83, RZ ;  /* 0x00000053ff53723e */ /* 0x000fe200048060ff */
[-C--:B------:R-:W-:Y:S01]  /*4560*/  FMUL R78, R78, R12.reuse ;  /* 0x0000000c4e4e7220 */ /* 0x080fe20000400000 */
[----:B------:R-:W-:Y:S01]  /*4570*/  ISETP.LT.OR P0, PT, R6, 0x9, !P0 ;  /* 0x000000090600780c */ /* 0x000fe20004701670 */
[----:B------:R-:W-:Y:S01]  /*4580*/  @!P1 STG.E.U8 desc[UR20][R14.64], R85 ;  /* 0x000000550e009986 */ /* 0x000fe2000c101114 */
[C---:B------:R-:W-:Y:S01]  /*4590*/  ISETP.GE.AND P1, PT, R24.reuse, 0x9, PT ;  /* 0x000000091800780c */ /* 0x040fe20003f26270 */
[-C--:B------:R-:W-:Y:S01]  /*45a0*/  FMUL R77, R77, R12.reuse ;  /* 0x0000000c4d4d7220 */ /* 0x080fe20000400000 */
[----:B------:R-:W-:Y:S01]  /*45b0*/  F2FP.SATFINITE.E5M2.F32.PACK_AB_MERGE_C R81, RZ, R81, RZ ;  /* 0x00000051ff51723e */ /* 0x000fe200048060ff */
[----:B------:R0:W-:Y:S01]  /*45c0*/  @!P2 STG.E.U8 desc[UR20][R14.64+0x1], R5 ;  /* 0x000001050e00a986 */ /* 0x0001e2000c101114 */
[----:B------:R-:W-:Y:S01]  /*45d0*/  ISETP.GE.AND P2, PT, R24, 0xa, PT ;  /* 0x0000000a1800780c */ /* 0x000fe20003f46270 */
[----:B------:R-:W-:Y:S01]  /*45e0*/  FMUL R76, R76, R12 ;  /* 0x0000000c4c4c7220 */ /* 0x000fe20000400000 */
[----:B------:R-:W-:Y:S01]  /*45f0*/  F2FP.SATFINITE.E5M2.F32.PACK_AB_MERGE_C R21, RZ, R80, RZ ;  /* 0x00000050ff15723e */ /* 0x000fe200048060ff */
[----:B------:R-:W-:Y:S01]  /*4600*/  @!P3 STG.E.U8 desc[UR20][R16.64], R83 ;  /* 0x000000531000b986 */ /* 0x000fe2000c101114 */
[----:B------:R-:W-:Y:S01]  /*4610*/  ISETP.LT.OR P3, PT, R6, 0x1, !P1 ;  /* 0x000000010600780c */ /* 0x000fe20004f61670 */
[-C--:B------:R-:W-:Y:S01]  /*4620*/  FMUL R74, R74, R12.reuse ;  /* 0x0000000c4a4a7220 */ /* 0x080fe20000400000 */
[C---:B------:R-:W-:Y:S01]  /*4630*/  ISETP.LT.OR P5, PT, R6.reuse, 0x1, !P2 ;  /* 0x000000010600780c */ /* 0x040fe200057a1670 */
[-C--:B------:R-:W-:Y:S01]  /*4640*/  FMUL R75, R75, R12.reuse ;  /* 0x0000000c4b4b7220 */ /* 0x080fe20000400000 */
[----:B------:R-:W-:Y:S01]  /*4650*/  ISETP.LT.OR P1, PT, R6, 0x9, !P1 ;  /* 0x000000090600780c */ /* 0x000fe20004f21670 */
[-C--:B------:R-:W-:Y:S01]  /*4660*/  FMUL R73, R73, R12.reuse ;  /* 0x0000000c49497220 */ /* 0x080fe20000400000 */
[----:B------:R-:W-:Y:S01]  /*4670*/  F2FP.SATFINITE.E5M2.F32.PACK_AB_MERGE_C R79, RZ, R79, RZ ;  /* 0x0000004fff4f723e */ /* 0x000fe200048060ff */
[----:B------:R-:W-:Y:S01]  /*4680*/  FMUL R72, R72, R12 ;  /* 0x0000000c48487220 */ /* 0x000fe20000400000 */
[----:B0-----:R-:W-:Y:S01]  /*4690*/  F2FP.SATFINITE.E5M2.F32.PACK_AB_MERGE_C R5, RZ, R82, RZ ;  /* 0x00000052ff05723e */ /* 0x001fe200048060ff */
[-C--:B------:R-:W-:Y:S01]  /*46a0*/  FMUL R70, R70, R12.reuse ;  /* 0x0000000c46467220 */ /* 0x080fe20000400000 */
[----:B------:R-:W-:Y:S01]  /*46b0*/  ISETP.LT.OR P2, PT, R6, 0x9, !P2 ;  /* 0x000000090600780c */ /* 0x000fe20005741670 */
[----:B------:R-:W-:Y:S01]  /*46c0*/  FMUL R71, R71, R12 ;  /* 0x0000000c47477220 */ /* 0x000fe20000400000 */
[----:B------:R-:W-:Y:S01]  /*46d0*/  F2FP.SATFINITE.E5M2.F32.PACK_AB_MERGE_C R25, RZ, R78, RZ ;  /* 0x0000004eff19723e */ /* 0x000fe200048060ff */
[----:B------:R0:W-:Y:S01]  /*46e0*/  @!P0 STG.E.U8 desc[UR20][R16.64+0x1], R5 ;  /* 0x0000010510008986 */ /* 0x0001e2000c101114 */
[C---:B------:R-:W-:Y:S01]  /*46f0*/  ISETP.GE.AND P0, PT, R24.reuse, 0x11, PT ;  /* 0x000000111800780c */ /* 0x040fe20003f06270 */
[-C--:B------:R-:W-:Y:S01]  /*4700*/  FMUL R69, R69, R12.reuse ;  /* 0x0000000c45457220 */ /* 0x080fe20000400000 */
[----:B------:R-:W-:Y:S01]  /*4710*/  F2FP.SATFINITE.E5M2.F32.PACK_AB_MERGE_C R77, RZ, R77, RZ ;  /* 0x0000004dff4d723e */ /* 0x000fe200048060ff */
[----:B------:R-:W-:Y:S01]  /*4720*/  @!P3 STG.E.U8 desc[UR20][R14.64+0x8], R81 ;  /* 0x000008510e00b986 */ /* 0x000fe2000c101114 */
[----:B------:R-:W-:Y:S01]  /*4730*/  ISETP.GE.AND P3, PT, R24, 0x12, PT ;  /* 0x000000121800780c */ /* 0x000fe20003f66270 */
[-C--:B------:R-:W-:Y:S01]  /*4740*/  FMUL R68, R68, R12.reuse ;  /* 0x0000000c44447220 */ /* 0x080fe20000400000 */
[----:B------:R-:W-:Y:S01]  /*4750*/  F2FP.SATFINITE.E5M2.F32.PACK_AB_MERGE_C R75, RZ, R75, RZ ;  /* 0x0000004bff4b723e */ /* 0x000fe200048060ff */
[----:B------:R1:W-:Y:S01]  /*4760*/  @!P5 STG.E.U8 desc[UR20][R14.64+0x9], R21 ;  /* 0x000009150e00d986 */ /* 0x0003e2000c101114 */
[C---:B------:R-:W-:Y:S01]  /*4770*/  ISETP.LT.OR P5, PT, R6.reuse, 0x1, !P3 ;  /* 0x000000010600780c */ /* 0x040fe20005fa1670 */
[-C--:B------:R-:W-:Y:S01]  /*4780*/  FMUL R67, R67, R12.reuse ;  /* 0x0000000c43437220 */ /* 0x080fe20000400000 */
[C---:B------:R-:W-:Y:S01]  /*4790*/  ISETP.LT.OR P3, PT, R6.reuse, 0x9, !P3 ;  /* 0x000000090600780c */ /* 0x040fe20005f61670 */
[----:B------:R-:W-:Y:S01]  /*47a0*/  @!P1 STG.E.U8 desc[UR20][R16.64+0x8], R79 ;  /* 0x0000084f10009986 */ /* 0x000fe2000c101114 */
[----:B------:R-:W-:Y:S01]  /*47b0*/  ISETP.LT.OR P1, PT, R6, 0x1, !P0 ;  /* 0x000000010600780c */ /* 0x000fe20004721670 */
[----:B------:R-:W-:Y:S01]  /*47c0*/  FMUL R66, R66, R12 ;  /* 0x0000000c42427220 */ /* 0x000fe20000400000 */
[----:B0-----:R-:W-:Y:S01]  /*47d0*/  F2FP.SATFINITE.E5M2.F32.PACK_AB_MERGE_C R5, RZ, R76, RZ ;  /* 0x0000004cff05723e */ /* 0x001fe200048060ff */
[----:B------:R-:W-:Y:S01]  /*47e0*/  @!P2 STG.E.U8 desc[UR20][R16.64+0x9], R25 ;  /* 0x000009191000a986 */ /* 0x000fe2000c101114 */
[----:B------:R-:W-:Y:S01]  /*47f0*/  ISETP.GE.AND P2, PT, R24, 0x19, PT ;  /* 0x000000191800780c */ /* 0x000fe20003f46270 */
[-C--:B------:R-:W-:Y:S01]  /*4800*/  FMUL R65, R65, R12.reuse ;  /* 0x0000000c41417220 */ /* 0x080fe20000400000 */
[----:B------:R-:W-:Y:S01]  /*4810*/  ISETP.LT.OR P0, PT, R6, 0x9, !P0 ;  /* 0x000000090600780c */ /* 0x000fe20004701670 */
[----:B------:R-:W-:Y:S01]  /*4820*/  FMUL R64, R64, R12 ;  /* 0x0000000c40407220 */ /* 0x000fe20000400000 */
[----:B------:R-:W-:Y:S01]  /*4830*/  ISETP.LT.OR P6, PT, R6, 0x1, !P2 ;  /* 0x000000010600780c */ /* 0x000fe200057c1670 */
[----:B------:R0:W-:Y:S01]  /*4840*/  @!P5 STG.E.U8 desc[UR20][R14.64+0x11], R5 ;  /* 0x000011050e00d986 */ /* 0x0001e2000c101114 */
[----:B-1----:R-:W-:Y:S01]  /*4850*/  F2FP.SATFINITE.E5M2.F32.PACK_AB_MERGE_C R21, RZ, R74, RZ ;  /* 0x0000004aff15723e */ /* 0x002fe200048060ff */
[-C--:B------:R-:W-:Y:S01]  /*4860*/  FMUL R62, R62, R12.reuse ;  /* 0x0000000c3e3e7220 */ /* 0x080fe20000400000 */
[----:B------:R-:W-:Y:S01]  /*4870*/  F2FP.SATFINITE.E5M2.F32.PACK_AB_MERGE_C R73, RZ, R73, RZ ;  /* 0x00000049ff49723e */ /* 0x000fe200048060ff */
[----:B------:R-:W-:Y:S01]  /*4880*/  @!P1 STG.E.U8 desc[UR20][R14.64+0x10], R77 ;  /* 0x0000104d0e009986 */ /* 0x000fe2000c101114 */
[----:B------:R-:W-:Y:S01]  /*4890*/  ISETP.GE.AND P1, PT, R24, 0x1a, PT ;  /* 0x0000001a1800780c */ /* 0x000fe20003f26270 */
[-C--:B------:R-:W-:Y:S01]  /*48a0*/  FMUL R63, R63, R12.reuse ;  /* 0x0000000c3f3f7220 */ /* 0x080fe20000400000 */
[C---:B------:R-:W-:Y:S01]  /*48b0*/  ISETP.LT.OR P2, PT, R6.reuse, 0x9, !P2 ;  /* 0x000000090600780c */ /* 0x040fe20005741670 */
[----:B------:R1:W-:Y:S01]  /*48c0*/  @!P3 STG.E.U8 desc[UR20][R16.64+0x11], R21 ;  /* 0x000011151000b986 */ /* 0x0003e2000c101114 */
[C---:B------:R-:W-:Y:S01]  /*48d0*/  ISETP.LT.OR P5, PT, R6.reuse, 0x1, !P1 ;  /* 0x000000010600780c */ /* 0x040fe20004fa1670 */
[----:B------:R-:W-:Y:S01]  /*48e0*/  FMUL R61, R61, R12 ;  /* 0x0000000c3d3d7220 */ /* 0x000fe20000400000 */
[----:B------:R-:W-:Y:S01]  /*48f0*/  ISETP.LT.OR P3, PT, R6, 0x9, !P1 ;  /* 0x000000090600780c */ /* 0x000fe20004f61670 */
[----:B------:R-:W-:Y:S01]  /*4900*/  @!P0 STG.E.U8 desc[UR20][R16.64+0x10], R75 ;  /* 0x0000104b10008986 */ /* 0x000fe2000c101114 */
[----:B0-----:R-:W-:Y:S01]  /*4910*/  F2FP.SATFINITE.E5M2.F32.PACK_AB_MERGE_C R5, RZ, R72, RZ ;  /* 0x00000048ff05723e */ /* 0x001fe200048060ff */
[-C--:B------:R-:W-:Y:S01]  /*4920*/  FMUL R60, R60, R12.reuse ;  /* 0x0000000c3c3c7220 */ /* 0x080fe20000400000 */
[C---:B------:R-:W-:Y:S01]  /*4930*/  ISETP.GE.AND P0, PT, R24.reuse, 0x21, PT ;  /* 0x000000211800780c */ /* 0x040fe20003f06270 */
[----:B------:R-:W-:Y:S01]  /*4940*/  @!P6 STG.E.U8 desc[UR20][R14.64+0x18], R73 ;  /* 0x000018490e00e986 */ /* 0x000fe2000c101114 */
[----:B------:R-:W-:Y:S01]  /*4950*/  ISETP.GE.AND P1, PT, R24, 0x22, PT ;  /* 0x000000221800780c */ /* 0x000fe20003f26270 */
[-C--:B------:R-:W-:Y:S01]  /*4960*/  FMUL R59, R59, R12.reuse ;  /* 0x0000000c3b3b7220 */ /* 0x080fe20000400000 */
[----:B------:R-:W-:Y:S01]  /*4970*/  ISETP.LT.OR P6, PT, R6, 0x1, !P0 ;  /* 0x000000010600780c */ /* 0x000fe200047c1670 */
[----:B------:R-:W-:Y:S01]  /*4980*/  FMUL R58, R58, R12 ;  /* 0x0000000c3a3a7220 */ /* 0x000fe20000400000 */
[----:B-1----:R-:W-:Y:S01]  /*4990*/  F2FP.SATFINITE.E5M2.F32.PACK_AB_MERGE_C R21, RZ, R70, RZ ;  /* 0x00000046ff15723e */ /* 0x002fe200048060ff */
[----:B------:R0:W-:Y:S01]  /*49a0*/  @!P5 STG.E.U8 desc[UR20][R14.64+0x19], R5 ;  /* 0x000019050e00d986 */ /* 0x0001e2000c101114 */
[----:B------:R-:W-:Y:S01]  /*49b0*/  ISETP.LT.OR P5, PT, R6, 0x1, !P1 ;  /* 0x000000010600780c */ /* 0x000fe20004fa1670 */
[-C--:B------:R-:W-:Y:S01]  /*49c0*/  FMUL R57, R57, R12.reuse ;  /* 0x0000000c39397220 */ /* 0x080fe20000400000 */
[----:B------:R-:W-:Y:S01]  /*49d0*/  F2FP.SATFINITE.E5M2.F32.PACK_AB_MERGE_C R71, RZ, R71, RZ ;  /* 0x00000047ff47723e */ /* 0x000fe200048060ff */
[----:B------:R1:W-:Y:S01]  /*49e0*/  @!P3 STG.E.U8 desc[UR20][R16.64+0x19], R21 ;  /* 0x000019151000b986 */ /* 0x0003e2000c101114 */
[----:B------:R-:W-:Y:S01]  /*49f0*/  F2FP.SATFINITE.E5M2.F32.PACK_AB_MERGE_C R69, RZ, R69, RZ ;  /* 0x00000045ff45723e */ /* 0x000fe200048060ff */
[----:B------:R-:W-:Y:S01]  /*4a00*/  FMUL R56, R56, R12 ;  /* 0x0000000c38387220 */ /* 0x000fe20000400000 */
[----:B------:R-:W-:Y:S01]  /*4a10*/  F2FP.SATFINITE.E5M2.F32.PACK_AB_MERGE_C R25, RZ, R68, RZ ;  /* 0x00000044ff19723e */ /* 0x000fe200048060ff */
[----:B------:R-:W-:Y:S01]  /*4a20*/  @!P2 STG.E.U8 desc[UR20][R16.64+0x18], R71 ;  /* 0x000018471000a986 */ /* 0x000fe2000c101114 */
[----:B------:R-:W-:Y:S01]  /*4a30*/  ISETP.LT.OR P3, PT, R6, 0x9, !P1 ;  /* 0x000000090600780c */ /* 0x000fe20004f61670 */
[-C--:B------:R-:W-:Y:S01]  /*4a40*/  FMUL R23, R23, R12.reuse ;  /* 0x0000000c17177220 */ /* 0x080fe20000400000 */
[----:B------:R-:W-:Y:S01]  /*4a50*/  ISETP.GE.AND P2, PT, R24, 0x29, PT ;  /* 0x000000291800780c */ /* 0x000fe20003f46270 */
[----:B------:R-:W-:Y:S01]  /*4a60*/  @!P6 STG.E.U8 desc[UR20][R14.64+0x20], R69 ;  /* 0x000020450e00e986 */ /* 0x000fe2000c101114 */
[----:B------:R-:W-:Y:S01]  /*4a70*/  ISETP.LT.OR P0, PT, R6, 0x9, !P0 ;  /* 0x000000090600780c */ /* 0x000fe20004701670 */
[----:B------:R-:W-:Y:S01]  /*4a80*/  FMUL R22, R22, R12 ;  /* 0x0000000c16167220 */ /* 0x000fe20000400000 */
[----:B------:R-:W-:Y:S01]  /*4a90*/  ISETP.GE.AND P1, PT, R24, 0x2a, PT ;  /* 0x0000002a1800780c */ /* 0x000fe20003f26270 */
[----:B------:R-:W-:Y:S01]  /*4aa0*/  @!P5 STG.E.U8 desc[UR20][R14.64+0x21], R25 ;  /* 0x000021190e00d986 */ /* 0x000fe2000c101114 */
[----:B------:R-:W-:-:S02]  /*4ab0*/  ISETP.LT.OR P6, PT, R6, 0x1, !P2 ;  /* 0x000000010600780c */ /* 0x000fc400057c1670 */
[C---:B------:R-:W-:Y:S02]  /*4ac0*/  ISETP.LT.OR P5, PT, R6.reuse, 0x1, !P1 ;  /* 0x000000010600780c */ /* 0x040fe40004fa1670 */
[----:B------:R-:W-:Y:S02]  /*4ad0*/  F2FP.SATFINITE.E5M2.F32.PACK_AB_MERGE_C R67, RZ, R67, RZ ;  /* 0x00000043ff43723e */ /* 0x000fe400048060ff */
[----:B0-----:R-:W-:Y:S02]  /*4ae0*/  F2FP.SATFINITE.E5M2.F32.PACK_AB_MERGE_C R5, RZ, R66, RZ ;  /* 0x00000042ff05723e */ /* 0x001fe400048060ff */
[----:B------:R-:W-:Y:S01]  /*4af0*/  F2FP.SATFINITE.E5M2.F32.PACK_AB_MERGE_C R65, RZ, R65, RZ ;  /* 0x00000041ff41723e */ /* 0x000fe200048060ff */
[----:B------:R-:W-:Y:S01]  /*4b00*/  @!P0 STG.E.U8 desc[UR20][R16.64+0x20], R67 ;  /* 0x0000204310008986 */ /* 0x000fe2000c101114 */
[----:B-1----:R-:W-:Y:S02]  /*4b10*/  F2FP.SATFINITE.E5M2.F32.PACK_AB_MERGE_C R21, RZ, R64, RZ ;  /* 0x00000040ff15723e */ /* 0x002fe400048060ff */
[C---:B------:R-:W-:Y:S01]  /*4b20*/  ISETP.LT.OR P1, PT, R6.reuse, 0x9, !P1 ;  /* 0x000000090600780c */ /* 0x040fe20004f21670 */
[----:B------:R0:W-:Y:S01]  /*4b30*/  @!P3 STG.E.U8 desc[UR20][R16.64+0x21], R5 ;  /* 0x000021051000b986 */ /* 0x0001e2000c101114 */
[----:B------:R-:W-:-:S02]  /*4b40*/  ISETP.LT.OR P2, PT, R6, 0x9, !P2 ;  /* 0x000000090600780c */ /* 0x000fc40005741670 */
[C---:B------:R-:W-:Y:S01]  /*4b50*/  ISETP.GE.AND P3, PT, R24.reuse, 0x31, PT ;  /* 0x000000311800780c */ /* 0x040fe20003f66270 */
[----:B------:R-:W-:Y:S01]  /*4b60*/  @!P6 STG.E.U8 desc[UR20][R14.64+0x28], R65 ;  /* 0x000028410e00e986 */ /* 0x000fe2000c101114 */
[----:B------:R-:W-:Y:S02]  /*4b70*/  ISETP.GE.AND P0, PT, R24, 0x32, PT ;  /* 0x000000321800780c */ /* 0x000fe40003f06270 */
[----:B------:R-:W-:Y:S01]  /*4b80*/  F2FP.SATFINITE.E5M2.F32.PACK_AB_MERGE_C R63, RZ, R63, RZ ;  /* 0x0000003fff3f723e */ /* 0x000fe200048060ff */
[----:B------:R1:W-:Y:S01]  /*4b90*/  @!P5 STG.E.U8 desc[UR20][R14.64+0x29], R21 ;  /* 0x000029150e00d986 */ /* 0x0003e2000c101114 */
[C---:B------:R-:W-:Y:S02]  /*4ba0*/  ISETP.LT.OR P5, PT, R6.reuse, 0x1, !P3 ;  /* 0x000000010600780c */ /* 0x040fe40005fa1670 */
[----:B------:R-:W-:Y:S02]  /*4bb0*/  ISETP.LT.OR P6, PT, R6, 0x1, !P0 ;  /* 0x000000010600780c */ /* 0x000fe400047c1670 */
[----:B0-----:R-:W-:Y:S01]  /*4bc0*/  F2FP.SATFINITE.E5M2.F32.PACK_AB_MERGE_C R5, RZ, R62, RZ ;  /* 0x0000003eff05723e */ /* 0x001fe200048060ff */
[----:B------:R-:W-:Y:S01]  /*4bd0*/  @!P2 STG.E.U8 desc[UR20][R16.64+0x28], R63 ;  /* 0x0000283f1000a986 */ /* 0x000fe2000c101114 */
[----:B------:R-:W-:-:S02]  /*4be0*/  F2FP.SATFINITE.E5M2.F32.PACK_AB_MERGE_C R61, RZ, R61, RZ ;  /* 0x0000003dff3d723e */ /* 0x000fc400048060ff */
[----:B------:R-:W-:Y:S01]  /*4bf0*/  ISETP.GE.AND P2, PT, R24, 0x3a, PT ;  /* 0x0000003a1800780c */ /* 0x000fe20003f46270 */
[----:B------:R0:W-:Y:S01]  /*4c00*/  @!P1 STG.E.U8 desc[UR20][R16.64+0x29], R5 ;  /* 0x0000290510009986 */ /* 0x0001e2000c101114 */
[----:B------:R-:W-:Y:S02]  /*4c10*/  ISETP.LT.OR P1, PT, R6, 0x9, !P3 ;  /* 0x000000090600780c */ /* 0x000fe40005f21670 */
[----:B-1----:R-:W-:Y:S01]  /*4c20*/  F2FP.SATFINITE.E5M2.F32.PACK_AB_MERGE_C R21, RZ, R60, RZ ;  /* 0x0000003cff15723e */ /* 0x002fe200048060ff */
[----:B------:R-:W-:Y:S01]  /*4c30*/  @!P5 STG.E.U8 desc[UR20][R14.64+0x30], R61 ;  /* 0x0000303d0e00d986 */ /* 0x000fe2000c101114 */
[----:B------:R-:W-:Y:S02]  /*4c40*/  ISETP.GE.AND P3, PT, R24, 0x39, PT ;  /* 0x000000391800780c */ /* 0x000fe40003f66270 */
[C---:B------:R-:W-:Y:S01]  /*4c50*/  ISETP.LT.OR P0, PT, R6.reuse, 0x9, !P0 ;  /* 0x000000090600780c */ /* 0x040fe20004701670 */
[----:B------:R1:W-:Y:S01]  /*4c60*/  @!P6 STG.E.U8 desc[UR20][R14.64+0x31], R21 ;  /* 0x000031150e00e986 */ /* 0x0003e2000c101114 */
[----:B------:R-:W-:-:S02]  /*4c70*/  ISETP.LT.OR P5, PT, R6, 0x1, !P3 ;  /* 0x000000010600780c */ /* 0x000fc40005fa1670 */
[C---:B------:R-:W-:Y:S02]  /*4c80*/  ISETP.LT.OR P6, PT, R6.reuse, 0x1, !P2 ;  /* 0x000000010600780c */ /* 0x040fe400057c1670 */
[C---:B------:R-:W-:Y:S02]  /*4c90*/  ISETP.LT.OR P3, PT, R6.reuse, 0x9, !P3 ;  /* 0x000000090600780c */ /* 0x040fe40005f61670 */
[----:B------:R-:W-:Y:S02]  /*4ca0*/  ISETP.LT.OR P2, PT, R6, 0x9, !P2 ;  /* 0x000000090600780c */ /* 0x000fe40005741670 */
[----:B------:R-:W-:Y:S02]  /*4cb0*/  F2FP.SATFINITE.E5M2.F32.PACK_AB_MERGE_C R59, RZ, R59, RZ ;  /* 0x0000003bff3b723e */ /* 0x000fe400048060ff */
[----:B0-----:R-:W-:Y:S02]  /*4cc0*/  F2FP.SATFINITE.E5M2.F32.PACK_AB_MERGE_C R5, RZ, R58, RZ ;  /* 0x0000003aff05723e */ /* 0x001fe400048060ff */
[----:B------:R-:W-:Y:S01]  /*4cd0*/  F2FP.SATFINITE.E5M2.F32.PACK_AB_MERGE_C R57, RZ, R57, RZ ;  /* 0x00000039ff39723e */ /* 0x000fe200048060ff */
[----:B------:R0:W-:Y:S01]  /*4ce0*/  @!P1 STG.E.U8 desc[UR20][R16.64+0x30], R59 ;  /* 0x0000303b10009986 */ /* 0x0001e2000c101114 */
[----:B-1----:R-:W-:-:S02]  /*4cf0*/  F2FP.SATFINITE.E5M2.F32.PACK_AB_MERGE_C R21, RZ, R56, RZ ;  /* 0x00000038ff15723e */ /* 0x002fc400048060ff */
[----:B------:R-:W-:Y:S01]  /*4d00*/  F2FP.SATFINITE.E5M2.F32.PACK_AB_MERGE_C R23, RZ, R23, RZ ;  /* 0x00000017ff17723e */ /* 0x000fe200048060ff */
[----:B------:R0:W-:Y:S01]  /*4d10*/  @!P0 STG.E.U8 desc[UR20][R16.64+0x31], R5 ;  /* 0x0000310510008986 */ /* 0x0001e2000c101114 */
[----:B------:R-:W-:-:S03]  /*4d20*/  F2FP.SATFINITE.E5M2.F32.PACK_AB_MERGE_C R25, RZ, R22, RZ ;  /* 0x00000016ff19723e */ /* 0x000fc600048060ff */
[----:B------:R0:W-:Y:S04]  /*4d30*/  @!P5 STG.E.U8 desc[UR20][R14.64+0x38], R57 ;  /* 0x000038390e00d986 */ /* 0x0001e8000c101114 */
[----:B------:R0:W-:Y:S04]  /*4d40*/  @!P6 STG.E.U8 desc[UR20][R14.64+0x39], R21 ;  /* 0x000039150e00e986 */ /* 0x0001e8000c101114 */
[----:B------:R0:W-:Y:S04]  /*4d50*/  @!P3 STG.E.U8 desc[UR20][R16.64+0x38], R23 ;  /* 0x000038171000b986 */ /* 0x0001e8000c101114 */
[----:B------:R0:W-:Y:S02]  /*4d60*/  @!P2 STG.E.U8 desc[UR20][R16.64+0x39], R25 ;  /* 0x000039191000a986 */ /* 0x0001e4000c101114 */
.L_x_101:
[----:B------:R-:W-:Y:S05]  /*4d70*/  BSYNC B0 ;  /* 0x0000000000007941 */ /* 0x000fea0003800000 */
.L_x_35:
[C---:B------:R-:W-:Y:S01]  /*4d80*/  LEA R2, P0, R8.reuse, R2, 0x1 ;  /* 0x0000000208027211 */ /* 0x040fe200078008ff */
[----:B------:R-:W-:Y:S01]  /*4d90*/  ULDC.64 UR6, c[0x0][0x650] ;  /* 0x0001940000067ab9 */ /* 0x000fe20000000a00 */
[----:B-----5:R-:W-:Y:S01]  /*4da0*/  IMAD.U32 R4, RZ, RZ, UR16 ;  /* 0x00000010ff047e24 */ /* 0x020fe2000f8e00ff */
[----:B0-----:R-:W-:Y:S01]  /*4db0*/  PRMT R14, RZ, 0x7610, R14 ;  /* 0x00007610ff0e7816 */ /* 0x001fe2000000000e */
[----:B------:R-:W-:Y:S01]  /*4dc0*/  IMAD.MOV.U32 R6, RZ, RZ, -0x1 ;  /* 0xffffffffff067424 */ /* 0x000fe200078e00ff */
[----:B------:R-:W-:Y:S01]  /*4dd0*/  LEA.HI.X R3, R8, R3, R0, 0x1, P0 ;  /* 0x0000000308037211 */ /* 0x000fe200000f0c00 */
[----:B------:R0:W-:Y:S01]  /*4de0*/  SYNCS.ARRIVE.TRANS64.A1T0 RZ, [R4+UR24], RZ ;  /* 0x000000ff04ff79a7 */ /* 0x0001e20008100018 */
[----:B------:R-:W-:Y:S01]  /*4df0*/  ISETP.GE.U32.AND P0, PT, R2, UR6, PT ;  /* 0x0000000602007c0c */ /* 0x000fe2000bf06070 */
[----:B------:R-:W-:-:S03]  /*4e00*/  IMAD.MOV.U32 R5, RZ, RZ, -0x1 ;  /* 0xffffffffff057424 */ /* 0x000fc600078e00ff */
[----:B------:R-:W-:Y:S01]  /*4e10*/  ISETP.GE.U32.AND.EX P0, PT, R3, UR7, PT, P0 ;  /* 0x0000000703007c0c */ /* 0x000fe2000bf06100 */
[----:B0-----:R-:W-:-:S12]  /*4e20*/  IMAD.MOV.U32 R4, RZ, RZ, -0x1 ;  /* 0xffffffffff047424 */ /* 0x001fd800078e00ff */
[----:B------:R-:W-:Y:S05]  /*4e30*/  @P0 BRA `(.L_x_102) ;  /* 0x0000000400600947 */ /* 0x000fea0003800000 */
[----:B------:R-:W0:Y:S01]  /*4e40*/  S2R R26, SR_CTAID.X ;  /* 0x00000000001a7919 */ /* 0x000e220000002500 */
[----:B--234-:R-:W2:Y:S01]  /*4e50*/  LDC.64 R20, c[0x0][0x628] ;  /* 0x00018a00ff147b82 */ /* 0x01cea20000000a00 */
[----:B------:R-:W-:Y:S01]  /*4e60*/  ULDC UR6, c[0x0][0x150] ;  /* 0x0000540000067ab9 */ /* 0x000fe20000000800 */
[----:B-1----:R-:W-:Y:S01]  /*4e70*/  IMAD.MOV.U32 R16, RZ, RZ, R2 ;  /* 0x000000ffff107224 */ /* 0x002fe200078e0002 */
[----:B------:R-:W1:Y:S01]  /*4e80*/  S2R R28, SR_CTAID.Y ;  /* 0x00000000001c7919 */ /* 0x000e620000002600 */
[----:B------:R-:W-:-:S04]  /*4e90*/  IMAD.MOV.U32 R17, RZ, RZ, R3 ;  /* 0x000000ffff117224 */ /* 0x000fc800078e0003 */
[----:B------:R-:W3:Y:S08]  /*4ea0*/  LDC R29, c[0x0][0x144] ;  /* 0x00005100ff1d7b82 */ /* 0x000ef00000000800 */
[----:B------:R-:W4:Y:S08]  /*4eb0*/  LDC R6, c[0x0][0x630] ;  /* 0x00018c00ff067b82 */ /* 0x000f300000000800 */
[----:B------:R-:W1:Y:S01]  /*4ec0*/  LDC.64 R24, c[0x0][0x620] ;  /* 0x00018800ff187b82 */ /* 0x000e620000000a00 */
[----:B--2---:R-:W-:-:S04]  /*4ed0*/  ISETP.NE.U32.AND P0, PT, R20, RZ, PT ;  /* 0x000000ff1400720c */ /* 0x004fc80003f05070 */
[----:B------:R-:W-:Y:S02]  /*4ee0*/  ISETP.NE.AND.EX P0, PT, R21, RZ, PT, P0 ;  /* 0x000000ff1500720c */ /* 0x000fe40003f05300 */
[----:B0-----:R-:W-:-:S05]  /*4ef0*/  I2FP.F32.U32 R4, R26 ;  /* 0x0000001a00047245 */ /* 0x001fca0000201000 */
[----:B------:R-:W-:-:S04]  /*4f00*/  FMUL R4, R4, UR6 ;  /* 0x0000000604047c20 */ /* 0x000fc80008400000 */
[----:B------:R0:W2:Y:S02]  /*4f10*/  F2I.U32.TRUNC.NTZ R27, R4 ;  /* 0x00000004001b7305 */ /* 0x0000a4000020f000 */
[----:B---34-:R-:W-:Y:S05]  /*4f20*/  @!P0 BRA `(.L_x_103) ;  /* 0x0000000000288947 */ /* 0x018fea0003800000 */
[----:B------:R-:W3:Y:S02]  /*4f30*/  LDC R5, c[0x0][0x634] ;  /* 0x00018d00ff057b82 */ /* 0x000ee40000000800 */
[----:B---3--:R-:W-:-:S05]  /*4f40*/  IADD3 R17, P0, R2, R5, RZ ;  /* 0x0000000502117210 */ /* 0x008fca0007f1e0ff */
[----:B------:R-:W-:-:S04]  /*4f50*/  IMAD.X R23, RZ, RZ, R3, P0 ;  /* 0x000000ffff177224 */ /* 0x000fc800000e0603 */
[----:B0-----:R-:W-:-:S04]  /*4f60*/  IMAD.WIDE.U32 R4, R23, R20, RZ ;  /* 0x0000001417047225 */ /* 0x001fc800078e00ff */
[----:B------:R-:W-:-:S04]  /*4f70*/  IMAD.WIDE.U32 R14, P0, R17, R21, R4 ;  /* 0x00000015110e7225 */ /* 0x000fc80007800004 */
[----:B------:R-:W-:-:S04]  /*4f80*/  IMAD.WIDE.U32 R4, R17, R20, RZ ;  /* 0x0000001411047225 */ /* 0x000fc800078e00ff */
[----:B------:R-:W-:Y:S01]  /*4f90*/  IMAD.X R17, RZ, RZ, RZ, P0 ;  /* 0x000000ffff117224 */ /* 0x000fe200000e06ff */
[----:B------:R-:W-:Y:S01]  /*4fa0*/  IADD3 RZ, P0, R5, R14, RZ ;  /* 0x0000000e05ff7210 */ /* 0x000fe20007f1e0ff */
[----:B------:R-:W-:-:S04]  /*4fb0*/  IMAD.MOV.U32 R16, RZ, RZ, R15 ;  /* 0x000000ffff107224 */ /* 0x000fc800078e000f */
[----:B------:R-:W-:-:S08]  /*4fc0*/  IMAD.WIDE.U32.X R16, R23, R21, R16, P0 ;  /* 0x0000001517107225 */ /* 0x000fd000000e0410 */
.L_x_103:
[-CC-:B------:R-:W-:Y:S01]  /*4fd0*/  SHF.R.U64 R22, R16, R6.reuse, R17.reuse ;  /* 0x0000000610167219 */ /* 0x180fe20000001211 */
[----:B------:R-:W3:Y:S01]  /*4fe0*/  LDC.64 R32, c[0x0][0x640] ;  /* 0x00019000ff207b82 */ /* 0x000ee20000000a00 */
[----:B0-----:R-:W-:Y:S01]  /*4ff0*/  SHF.R.U32.HI R4, RZ, R6, R17 ;  /* 0x00000006ff047219 */ /* 0x001fe20000011611 */
[----:B--2---:R-:W-:Y:S01]  /*5000*/  IMAD.MOV R27, RZ, RZ, -R27 ;  /* 0x000000ffff1b7224 */ /* 0x004fe200078e0a1b */
[----:B------:R-:W-:Y:S01]  /*5010*/  IADD3 R15, P0, RZ, -R22, RZ ;  /* 0x80000016ff0f7210 */ /* 0x000fe20007f1e0ff */
[----:B------:R-:W-:Y:S01]  /*5020*/  ULDC UR6, c[0x0][0x154] ;  /* 0x0000550000067ab9 */ /* 0x000fe20000000800 */
[----:B------:R-:W-:Y:S02]  /*5030*/  IMAD.MOV.U32 R17, RZ, RZ, 0x1 ;  /* 0x00000001ff117424 */ /* 0x000fe400078e00ff */
[----:B------:R-:W-:Y:S01]  /*5040*/  IMAD R27, R29, R27, R26 ;  /* 0x0000001b1d1b7224 */ /* 0x000fe200078e021a */
[----:B------:R-:W0:Y:S01]  /*5050*/  LDC R14, c[0x0][0x618] ;  /* 0x00018600ff0e7b82 */ /* 0x000e220000000800 */
[----:B------:R-:W-:-:S04]  /*5060*/  IMAD.X R5, RZ, RZ, ~R4, P0 ;  /* 0x000000ffff057224 */ /* 0x000fc800000e0e04 */
[-C--:B-1----:R-:W-:Y:S02]  /*5070*/  IMAD R6, R5, R24.reuse, RZ ;  /* 0x0000001805067224 */ /* 0x082fe400078e02ff */
[C---:B------:R-:W-:Y:S01]  /*5080*/  IMAD.WIDE.U32 R4, R15.reuse, R24, R2 ;  /* 0x000000180f047225 */ /* 0x040fe200078e0002 */
[----:B------:R-:W1:Y:S03]  /*5090*/  LDC R16, c[0x0][0x608] ;  /* 0x00018200ff107b82 */ /* 0x000e660000000800 */
[----:B------:R-:W-:Y:S01]  /*50a0*/  IMAD R15, R15, R25, R6 ;  /* 0x000000190f0f7224 */ /* 0x000fe200078e0206 */
[----:B------:R-:W-:-:S03]  /*50b0*/  I2FP.F32.U32 R6, R28 ;  /* 0x0000001c00067245 */ /* 0x000fc60000201000 */
[----:B------:R-:W-:Y:S01]  /*50c0*/  IMAD.IADD R5, R5, 0x1, R15 ;  /* 0x0000000105057824 */ /* 0x000fe200078e020f */
[----:B------:R-:W2:Y:S01]  /*50d0*/  LDC R30, c[0x0][0x658] ;  /* 0x00019600ff1e7b82 */ /* 0x000ea20000000800 */
[----:B---3--:R-:W-:Y:S01]  /*50e0*/  ISETP.NE.U32.AND P0, PT, R32, RZ, PT ;  /* 0x000000ff2000720c */ /* 0x008fe20003f05070 */
[----:B------:R-:W-:-:S03]  /*50f0*/  IMAD.MOV.U32 R15, RZ, RZ, -0x1 ;  /* 0xffffffffff0f7424 */ /* 0x000fc600078e00ff */
[----:B------:R-:W-:-:S03]  /*5100*/  ISETP.NE.AND.EX P0, PT, R33, RZ, PT, P0 ;  /* 0x000000ff2100720c */ /* 0x000fc60003f05300 */
[----:B------:R-:W3:Y:S01]  /*5110*/  LDC R25, c[0x0][0x148] ;  /* 0x00005200ff197b82 */ /* 0x000ee20000000800 */
[-CC-:B0-----:R-:W-:Y:S02]  /*5120*/  SHF.R.U64 R20, R4, R14.reuse, R5.reuse ;  /* 0x0000000e04147219 */ /* 0x181fe40000001205 */
[----:B------:R-:W-:Y:S01]  /*5130*/  SHF.R.U32.HI R5, RZ, R14, R5 ;  /* 0x0000000eff057219 */ /* 0x000fe20000011605 */
[----:B------:R-:W-:-:S04]  /*5140*/  FMUL R14, R6, UR6 ;  /* 0x00000006060e7c20 */ /* 0x000fc80008400000 */
[----:B------:R-:W0:Y:S01]  /*5150*/  LDC R26, c[0x0][0x600] ;  /* 0x00018000ff1a7b82 */ /* 0x000e220000000800 */
[----:B------:R4:W0:Y:S01]  /*5160*/  F2I.U32.TRUNC.NTZ R23, R14 ;  /* 0x0000000e00177305 */ /* 0x000822000020f000 */
[-CC-:B-1----:R-:W-:Y:S02]  /*5170*/  SHF.R.U64 R6, R20, R16.reuse, R5.reuse ;  /* 0x0000001014067219 */ /* 0x182fe40000001205 */
[----:B------:R-:W-:-:S04]  /*5180*/  SHF.R.U32.HI R5, RZ, R16, R5 ;  /* 0x00000010ff057219 */ /* 0x000fc80000011605 */
[----:B------:R-:W1:Y:S01]  /*5190*/  LDC R31, c[0x0][0x648] ;  /* 0x00019200ff1f7b82 */ /* 0x000e620000000800 */
[-CC-:B--2---:R-:W-:Y:S02]  /*51a0*/  SHF.R.U64 R24, R6, R30.reuse, R5.reuse ;  /* 0x0000001e06187219 */ /* 0x184fe40000001205 */
[-C--:B------:R-:W-:Y:S02]  /*51b0*/  SHF.L.U32 R15, R15, R30.reuse, RZ ;  /* 0x0000001e0f0f7219 */ /* 0x080fe400000006ff */
[-C--:B------:R-:W-:Y:S01]  /*51c0*/  SHF.R.U32.HI R5, RZ, R30.reuse, R5 ;  /* 0x0000001eff057219 */ /* 0x080fe20000011605 */
[----:B------:R-:W-:Y:S01]  /*51d0*/  IMAD.MOV.U32 R4, RZ, RZ, R24 ;  /* 0x000000ffff047224 */ /* 0x000fe200078e0018 */
[----:B------:R-:W-:Y:S01]  /*51e0*/  SHF.L.U32 R30, R17, R30, RZ ;  /* 0x0000001e111e7219 */ /* 0x000fe200000006ff */
[----:B------:R-:W2:Y:S01]  /*51f0*/  LDC R34, c[0x0][0x638] ;  /* 0x00018e00ff227b82 */ /* 0x000ea20000000800 */
[----:B------:R-:W-:-:S07]  /*5200*/  LOP3.LUT R29, RZ, R15, RZ, 0x33, !PT ;  /* 0x0000000fff1d7212 */ /* 0x000fce00078e33ff */
[----:B------:R-:W0:Y:S01]  /*5210*/  LDC R35, c[0x0][0x610] ;  /* 0x00018400ff237b82 */ /* 0x000e220000000800 */
        /* <DEDUP_REMOVED lines=11> */
.L_x_104:
[----:B-1----:R-:W-:Y:S01]  /*52d0*/  SHF.R.U64 R4, R4, R31, R5 ;  /* 0x0000001f04047219 */ /* 0x002fe20000001205 */
[----:B0-----:R-:W-:Y:S01]  /*52e0*/  VIADD R17, R26, 0xffffffff ;  /* 0xffffffff1a117836 */ /* 0x001fe20000000000 */
[----:B------:R-:W-:Y:S01]  /*52f0*/  LOP3.LUT R15, R6, R29, RZ, 0xc0, !PT ;  /* 0x0000001d060f7212 */ /* 0x000fe200078ec0ff */
[----:B------:R-:W-:Y:S02]  /*5300*/  IMAD.MOV R23, RZ, RZ, -R23 ;  /* 0x000000ffff177224 */ /* 0x000fe400078e0a17 */
[----:B------:R-:W-:Y:S02]  /*5310*/  IMAD.MOV R5, RZ, RZ, -R4 ;  /* 0x000000ffff057224 */ /* 0x000fe400078e0a04 */
[----:B------:R-:W-:Y:S01]  /*5320*/  IMAD R6, R30, R4, R15 ;  /* 0x000000041e067224 */ /* 0x000fe200078e020f */
[----:B------:R-:W-:Y:S01]  /*5330*/  LOP3.LUT R15, R20, R17, RZ, 0xc0, !PT ;  /* 0x00000011140f7212 */ /* 0x000fe200078ec0ff */
[----:B---3--:R-:W-:Y:S02]  /*5340*/  @P4 IMAD R27, R25, R23, R28 ;  /* 0x00000017191b4224 */ /* 0x008fe400078e021c */
[----:B--2---:R-:W-:-:S02]  /*5350*/  IMAD R4, R5, R34, R24 ;  /* 0x0000002205047224 */ /* 0x004fc400078e0218 */
[----:B------:R-:W-:Y:S02]  /*5360*/  IMAD R6, R6, R35, R27 ;  /* 0x0000002306067224 */ /* 0x000fe400078e021b */
[----:B------:R-:W-:Y:S02]  /*5370*/  IMAD R5, R4, R26, R15 ;  /* 0x0000001a04057224 */ /* 0x000fe400078e020f */
[----:B------:R-:W-:-:S03]  /*5380*/  IMAD.MOV.U32 R14, RZ, RZ, 0x1 ;  /* 0x00000001ff0e7424 */ /* 0x000fc600078e00ff */
[----:B------:R-:W-:Y:S02]  /*5390*/  SEL R4, R5, R6, !P4 ;  /* 0x0000000605047207 */ /* 0x000fe40006000000 */
[----:B------:R-:W-:Y:S01]  /*53a0*/  SEL R6, R6, R5, !P4 ;  /* 0x0000000506067207 */ /* 0x000fe20006000000 */
[----:B------:R-:W-:-:S07]  /*53b0*/  IMAD.MOV.U32 R5, RZ, RZ, R22 ;  /* 0x000000ffff057224 */ /* 0x000fce00078e0016 */
.L_x_102:
[----:B------:R-:W-:Y:S02]  /*53c0*/  LOP3.LUT P0, RZ, R14, 0xff, RZ, 0xc0, !PT ;  /* 0x000000ff0eff7812 */ /* 0x000fe4000780c0ff */
[----:B------:R-:W-:-:S11]  /*53d0*/  LOP3.LUT R87, R87, 0x1, RZ, 0x3c, !PT ;  /* 0x0000000157577812 */ /* 0x000fd600078e3cff */
[----:B------:R-:W-:Y:S05]  /*53e0*/  @P0 BRA `(.L_x_105) ;  /* 0xffffffc000140947 */ /* 0x000fea000383ffff */
[----:B------:R-:W-:Y:S05]  /*53f0*/  EXIT ;  /* 0x000000000000794d */ /* 0x000fea0003800000 */
.L_x_13:
[----:B------:R-:W-:-:S08]  /*5400*/  ISETP.NE.AND P0, PT, R20, RZ, PT ;  /* 0x000000ff1400720c */ /* 0x000fd00003f05270 */
[----:B-----5:R-:W0:-:S00]  /*5410*/  USETMAXREG.DEALLOC.CTAPOOL 0x28 ;  /* 0x00000028000079c8 */ /* 0x020e0000080e0500 */
[----:B------:R-:W-:Y:S05]  /*5420*/  @P0 EXIT ;  /* 0x000000000000094d */ /* 0x000fea0003800000 */
[----:B0-----:R-:W-:Y:S01]  /*5430*/  LOP3.LUT P0, RZ, R16, 0xff, RZ, 0xc0, !PT ;  /* 0x000000ff10ff7812 */ /* 0x001fe2000780c0ff */
[----:B------:R-:W-:Y:S02]  /*5440*/  IMAD.MOV.U32 R12, RZ, RZ, 0x1 ;  /* 0x00000001ff0c7424 */ /* 0x000fe400078e00ff */
[----:B------:R-:W-:-:S10]  /*5450*/  IMAD.MOV.U32 R15, RZ, RZ, RZ ;  /* 0x000000ffff0f7224 */ /* 0x000fd400078e00ff */
[----:B------:R-:W-:Y:S05]  /*5460*/  @!P0 BRA `(.L_x_106) ;  /* 0x0000000c00008947 */ /* 0x000fea0003800000 */
[----:B------:R-:W-:Y:S01]  /*5470*/  LOP3.LUT P0, RZ, R11, 0x1f, RZ, 0xc0, !PT ;  /* 0x0000001f0bff7812 */ /* 0x000fe2000780c0ff */
[----:B------:R-:W-:Y:S01]  /*5480*/  ULDC UR5, c[0x0][0x658] ;  /* 0x0001960000057ab9 */ /* 0x000fe20000000800 */
[----:B------:R-:W-:Y:S01]  /*5490*/  UMOV UR6, 0xffffffff ;  /* 0xffffffff00067882 */ /* 0x000fe20000000000 */
[----:B------:R-:W-:Y:S01]  /*54a0*/  BSSY B0, `(.L_x_106) ;  /* 0x00000bc000007945 */ /* 0x000fe20003800000 */
[----:B------:R-:W-:Y:S01]  /*54b0*/  USHF.L.U32 UR6, UR6, UR5, URZ ;  /* 0x0000000506067299 */ /* 0x000fe2000800063f */
[C---:B------:R-:W-:Y:S01]  /*54c0*/  ISETP.NE.AND P2, PT, R10.reuse, RZ, PT ;  /* 0x000000ff0a00720c */ /* 0x040fe20003f45270 */
[----:B------:R-:W-:Y:S01]  /*54d0*/  IMAD.MOV.U32 R14, RZ, RZ, 0x1 ;  /* 0x00000001ff0e7424 */ /* 0x000fe200078e00ff */
[----:B------:R-:W-:Y:S01]  /*54e0*/  ISETP.NE.OR P0, PT, R10, RZ, !P0 ;  /* 0x000000ff0a00720c */ /* 0x000fe20004705670 */
[----:B------:R-:W-:Y:S01]  /*54f0*/  IMAD.MOV.U32 R12, RZ, RZ, 0x1 ;  /* 0x00000001ff0c7424 */ /* 0x000fe200078e00ff */
[----:B------:R-:W-:Y:S01]  /*5500*/  LOP3.LUT R13, R7, 0x2, RZ, 0xfc, !PT ;  /* 0x00000002070d7812 */ /* 0x000fe200078efcff */
[----:B------:R-:W-:Y:S01]  /*5510*/  IMAD.MOV.U32 R15, RZ, RZ, RZ ;  /* 0x000000ffff0f7224 */ /* 0x000fe200078e00ff */
[----:B------:R-:W-:Y:S01]  /*5520*/  ULDC UR4, c[0x0][0x600] ;  /* 0x0001800000047ab9 */ /* 0x000fe20000000800 */
[----:B------:R-:W-:Y:S01]  /*5530*/  UMOV UR7, 0x1 ;  /* 0x0000000100077882 */ /* 0x000fe20000000000 */
[----:B------:R-:W-:-:S02]  /*5540*/  UIADD3 UR22, UR13, 0x1, URZ ;  /* 0x000000010d167890 */ /* 0x000fc4000fffe03f */
[----:B------:R-:W-:Y:S02]  /*5550*/  UIADD3 UR16, UR4, -0x1, URZ ;  /* 0xffffffff04107890 */ /* 0x000fe4000fffe03f */
[----:B------:R-:W-:Y:S02]  /*5560*/  USHF.L.U32 UR18, UR7, UR5, URZ ;  /* 0x0000000507127299 */ /* 0x000fe4000800063f */
[----:B------:R-:W-:Y:S01]  /*5570*/  ULOP3.LUT UR17, URZ, UR6, URZ, 0x33, !UPT ;  /* 0x000000063f117292 */ /* 0x000fe2000f8e333f */
[----:B------:R-:W-:-:S11]  /*5580*/  ULDC.64 UR20, c[0x0][0x198] ;  /* 0x0000660000147ab9 */ /* 0x000fd60000000a00 */
.L_x_118:
[----:B------:R-:W-:-:S03]  /*5590*/  UMOV UR4, 0xffffffff ;  /* 0xffffffff00047882 */ /* 0x000fc60000000000 */
[----:B------:R-:W-:Y:S05]  /*55a0*/  BRA.DIV UR4, `(.L_x_107) ;  /* 0x0000000e04ac7947 */ /* 0x000fea000b800000 */
[----:B------:R-:W-:-:S13]  /*55b0*/  ELECT P1, URZ, PT ;  /* 0x00000000003f782f */ /* 0x000fda0003820000 */
.L_x_130:
[----:B------:R-:W0:Y:S01]  /*55c0*/  LDC R10, c[0x0][0x28c] ;  /* 0x0000a300ff0a7b82 */ /* 0x000e220000000800 */
[----:B------:R-:W-:Y:S01]  /*55d0*/  BSSY B1, `(.L_x_108) ;  /* 0x0000035000017945 */ /* 0x000fe20003800000 */
[----:B0-----:R-:W-:-:S13]  /*55e0*/  ISETP.LT.OR P1, PT, R10, 0x1, !P1 ;  /* 0x000000010a00780c */ /* 0x001fda0004f21670 */
[----:B------:R-:W-:Y:S05]  /*55f0*/  @P1 BRA `(.L_x_109) ;  /* 0x0000000000c81947 */ /* 0x000fea0003800000 */
[----:B------:R-:W-:Y:S02]  /*5600*/  IMAD.SHL.U32 R16, R4, 0x40, RZ ;  /* 0x0000004004107824 */ /* 0x000fe400078e00ff */
[----:B------:R-:W-:Y:S02]  /*5610*/  IMAD.SHL.U32 R17, R6, 0x40, RZ ;  /* 0x0000004006117824 */ /* 0x000fe400078e00ff */
[----:B------:R-:W-:Y:S02]  /*5620*/  IMAD.MOV.U32 R18, RZ, RZ, RZ ;  /* 0x000000ffff127224 */ /* 0x000fe400078e00ff */
[----:B------:R-:W-:Y:S02]  /*5630*/  IMAD.U32 R20, RZ, RZ, UR22 ;  /* 0x00000016ff147e24 */ /* 0x000fe4000f8e00ff */
[----:B------:R-:W-:Y:S02]  /*5640*/  IMAD.MOV.U32 R4, RZ, RZ, R12 ;  /* 0x000000ffff047224 */ /* 0x000fe400078e000c */
[----:B------:R-:W-:-:S07]  /*5650*/  IMAD.MOV.U32 R6, RZ, RZ, R15 ;  /* 0x000000ffff067224 */ /* 0x000fce00078e000f */
.L_x_113:
[----:B------:R-:W0:Y:S01]  /*5660*/  S2R R11, SR_CgaCtaId ;  /* 0x00000000000b7919 */ /* 0x000e220000008800 */
[----:B------:R-:W-:-:S04]  /*5670*/  MOV R10, 0x400 ;  /* 0x00000400000a7802 */ /* 0x000fc80000000f00 */
[----:B0-----:R-:W-:Y:S02]  /*5680*/  LEA R21, R11, R10, 0x18 ;  /* 0x0000000a0b157211 */ /* 0x001fe400078ec0ff */
[----:B------:R-:W-:Y:S01]  /*5690*/  SHF.L.U32 R10, R4, 0x1f, RZ ;  /* 0x0000001f040a7819 */ /* 0x000fe200000006ff */
[----:B------:R-:W0:Y:S02]  /*56a0*/  @!P2 LDC R11, c[0x0][0x500] ;  /* 0x00014000ff0bab82 */ /* 0x000e240000000800 */
[----:B------:R-:W-:-:S04]  /*56b0*/  IMAD R19, R6, 0x8, R21 ;  /* 0x0000000806137824 */ /* 0x000fc800078e0215 */
[----:B------:R-:W1:Y:S02]  /*56c0*/  SYNCS.PHASECHK.TRANS64.TRYWAIT P1, [R19+URZ+0x18], R10 ;  /* 0x0000180a130075a7 */ /* 0x000e64000802017f */
[----:B-1----:R-:W-:Y:S05]  /*56d0*/  @!P1 BRA `(.L_x_110) ;  /* 0x0000000c00809947 */ /* 0x002fea0003800000 */
.L_x_131:
[----:B-1----:R-:W-:Y:S01]  /*56e0*/  PRMT R10, R13, 0x9910, RZ ;  /* 0x000099100d0a7816 */ /* 0x002fe200000000ff */
[----:B0-----:R0:W-:Y:S03]  /*56f0*/  @!P2 SYNCS.ARRIVE.TRANS64 RZ, [R19+URZ], R11 ;  /* 0x0000000b13ffa9a7 */ /* 0x0011e6000800003f */
[----:B------:R-:W-:-:S13]  /*5700*/  ISETP.NE.AND P1, PT, R10, 0x2, PT ;  /* 0x000000020a00780c */ /* 0x000fda0003f25270 */
[----:B0-----:R-:W-:Y:S05]  /*5710*/  @P1 BRA `(.L_x_111) ;  /* 0x0000000000041947 */ /* 0x001fea0003800000 */
[----:B------:R-:W-:Y:S01]  /*5720*/  BPT.TRAP 0x1 ;  /* 0x000000040000795c */ /* 0x000fe20000300000 */
.L_x_111:
[----:B------:R-:W-:Y:S05]  /*5730*/  @P0 BRA `(.L_x_112) ;  /* 0x0000000000040947 */ /* 0x000fea0003800000 */
[----:B------:R-:W-:Y:S01]  /*5740*/  BPT.TRAP 0x1 ;  /* 0x000000040000795c */ /* 0x000fe20000300000 */
.L_x_112:
[----:B------:R-:W-:Y:S01]  /*5750*/  IMAD R21, R6, 0x800, R21 ;  /* 0x0000080006157824 */ /* 0x000fe200078e0215 */
[----:B------:R-:W-:Y:S01]  /*5760*/  R2UR UR9, R19 ;  /* 0x00000000130972ca */ /* 0x000fe200000e0000 */
[----:B------:R-:W-:Y:S01]  /*5770*/  VIADD R20, R20, 0xffffffff ;  /* 0xffffffff14147836 */ /* 0x000fe20000000000 */
[----:B------:R-:W-:Y:S01]  /*5780*/  UIADD3 UR4, UP0, UR20, 0xf0, URZ ;  /* 0x000000f014047890 */ /* 0x000fe2000ff1e03f */
[----:B------:R-:W-:Y:S01]  /*5790*/  R2UR UR11, R17 ;  /* 0x00000000110b72ca */ /* 0x000fe200000e0000 */
[----:B------:R-:W-:Y:S01]  /*57a0*/  UIADD3 UR24, UP1, UR20, 0x1f0, URZ ;  /* 0x000001f014187890 */ /* 0x000fe2000ff3e03f */
[----:B------:R-:W-:Y:S01]  /*57b0*/  R2UR UR8, R21 ;  /* 0x00000000150872ca */ /* 0x000fe200000e0000 */
[----:B------:R-:W-:Y:S01]  /*57c0*/  UIADD3.X UR5, URZ, UR21, URZ, UP0, !UPT ;  /* 0x000000153f057290 */ /* 0x000fe200087fe43f */
[----:B------:R-:W-:Y:S01]  /*57d0*/  R2UR UR10, R18 ;  /* 0x00000000120a72ca */ /* 0x000fe200000e0000 */
[----:B------:R-:W-:Y:S01]  /*57e0*/  VIADD R6, R6, 0x1 ;  /* 0x0000000106067836 */ /* 0x000fe20000000000 */
[----:B------:R-:W-:Y:S01]  /*57f0*/  R2UR UR12, R5 ;  /* 0x00000000050c72ca */ /* 0x000fe200000e0000 */
[----:B------:R-:W-:Y:S01]  /*5800*/  UIADD3.X UR25, URZ, UR21, URZ, UP1, !UPT ;  /* 0x000000153f197290 */ /* 0x000fe20008ffe43f */
[----:B------:R-:W-:Y:S01]  /*5810*/  R2UR UR19, R16 ;  /* 0x00000000101372ca */ /* 0x000fe200000e0000 */
[----:B------:R-:W-:Y:S01]  /*5820*/  UMOV UR6, 0x0 ;  /* 0x0000000000067882 */ /* 0x000fe20000000000 */
[----:B------:R-:W-:Y:S01]  /*5830*/  ISETP.GT.AND P3, PT, R20, 0x1, PT ;  /* 0x000000011400780c */ /* 0x000fe20003f64270 */
[----:B------:R-:W-:Y:S01]  /*5840*/  UMOV UR7, 0x10000000 ;  /* 0x1000000000077882 */ /* 0x000fe20000000000 */
[----:B------:R-:W-:Y:S01]  /*5850*/  ISETP.NE.AND P1, PT, R6, 0x3, PT ;  /* 0x000000030600780c */ /* 0x000fe20003f25270 */
[----:B------:R-:W-:-:S02]  /*5860*/  VIADD R18, R18, 0x20 ;  /* 0x0000002012127836 */ /* 0x000fc40000000000 */
[----:B------:R-:W-:Y:S01]  /*5870*/  UIADD3 UR14, UR8, 0x100, URZ ;  /* 0x00000100080e7890 */ /* 0x000fe2000fffe03f */
[----:B------:R-:W-:Y:S01]  /*5880*/  SEL R11, RZ, 0x1, P1 ;  /* 0x00000001ff0b7807 */ /* 0x000fe20000800000 */
[----:B------:R-:W-:Y:S01]  /*5890*/  UIADD3 UR15, UR8, 0x1900, URZ ;  /* 0x00001900080f7890 */ /* 0x000fe2000fffe03f */
[----:B------:R-:W-:Y:S02]  /*58a0*/  SEL R6, R6, RZ, P1 ;  /* 0x000000ff06067207 */ /* 0x000fe40000800000 */
[----:B------:R-:W-:Y:S02]  /*58b0*/  LOP3.LUT R4, R4, R11, RZ, 0x3c, !PT ;  /* 0x0000000b04047212 */ /* 0x000fe400078e3cff */
[----:B------:R-:W-:Y:S02]  /*58c0*/  UMOV UR8, UR14 ;  /* 0x0000000e00087c82 */ /* 0x000fe40008000000 */
[----:B------:R0:W-:Y:S02]  /*58d0*/  UTMALDG.3D [UR8], [UR4], desc[UR6] ;  /* 0x00000608040075b4 */ /* 0x0001e40008011000 */
[----:B0-----:R-:W-:Y:S01]  /*58e0*/  UMOV UR8, UR15 ;  /* 0x0000000f00087c82 */ /* 0x001fe20008000000 */
[----:B------:R-:W-:-:S02]  /*58f0*/  UMOV UR11, UR19 ;  /* 0x00000013000b7c82 */ /* 0x000fc40008000000 */
[----:B------:R0:W-:Y:S02]  /*5900*/  UTMALDG.3D [UR8], [UR24], desc[UR6] ;  /* 0x00000608180075b4 */ /* 0x0001e40008011000 */
[----:B0-----:R-:W-:Y:S05]  /*5910*/  @P3 BRA `(.L_x_113) ;  /* 0xfffffffc00503947 */ /* 0x001fea000383ffff */
.L_x_109:
[----:B------:R-:W-:Y:S05]  /*5920*/  BSYNC B1 ;  /* 0x0000000000017941 */ /* 0x000fea0003800000 */
.L_x_108:
[----:B------:R-:W-:Y:S01]  /*5930*/  LOP3.LUT P5, RZ, R14, 0xff, RZ, 0xc0, !PT ;  /* 0x000000ff0eff7812 */ /* 0x000fe200078ac0ff */
[----:B------:R-:W-:Y:S01]  /*5940*/  VIADD R6, R15, UR13 ;  /* 0x0000000d0f067c36 */ /* 0x000fe20008000000 */
[----:B------:R-:W-:Y:S01]  /*5950*/  ULDC.64 UR4, c[0x0][0x650] ;  /* 0x0001940000047ab9 */ /* 0x000fe20000000a00 */
[----:B------:R-:W-:Y:S01]  /*5960*/  IMAD.U32 R11, RZ, RZ, UR13 ;  /* 0x0000000dff0b7e24 */ /* 0x000fe2000f8e00ff */
[----:B------:R-:W-:Y:S01]  /*5970*/  UISETP.GE.U32.AND UP0, UPT, UR13, 0x3, UPT ;  /* 0x000000030d00788c */ /* 0x000fe2000bf06070 */
[----:B------:R-:W-:Y:S01]  /*5980*/  BSSY B1, `(.L_x_114) ;  /* 0x000006b000017945 */ /* 0x000fe20003800000 */
[----:B------:R-:W-:Y:S02]  /*5990*/  ISETP.GT.U32.AND P1, PT, R6, 0x2, PT ;  /* 0x000000020600780c */ /* 0x000fe40003f24070 */
[----:B------:R-:W-:Y:S02]  /*59a0*/  PRMT R14, RZ, 0x7610, R14 ;  /* 0x00007610ff0e7816 */ /* 0x000fe4000000000e */
[----:B------:R-:W-:-:S02]  /*59b0*/  ISETP.LT.U32.AND P1, PT, R11, 0x3, P1 ;  /* 0x000000030b00780c */ /* 0x000fc40000f21070 */
[----:B------:R-:W-:Y:S01]  /*59c0*/  PLOP3.LUT P3, PT, PT, PT, UP0, 0x80, 0x0 ;  /* 0x000000000000781c */ /* 0x000fe20003f6f008 */
[----:B------:R-:W0:Y:S01]  /*59d0*/  @P5 S2R R5, SR_CgaCtaId ;  /* 0x0000000000055919 */ /* 0x000e220000008800 */
[----:B------:R-:W-:-:S04]  /*59e0*/  @P5 MOV R4, 0x400 ;  /* 0x0000040000045802 */ /* 0x000fc80000000f00 */
[----:B0-----:R-:W-:Y:S01]  /*59f0*/  @P5 LEA R10, R5, R4, 0x18 ;  /* 0x00000004050a5211 */ /* 0x001fe200078ec0ff */
[----:B------:R-:W-:-:S03]  /*5a00*/  IMAD.WIDE.U32 R4, R6, -0x55555555, RZ ;  /* 0xaaaaaaab06047825 */ /* 0x000fc600078e00ff */
[----:B------:R0:W-:Y:S01]  /*5a10*/  @P5 SYNCS.ARRIVE.TRANS64.A1T0 RZ, [R10+URZ+0x68], RZ ;  /* 0x000068ff0aff59a7 */ /* 0x0001e2000810003f */
[----:B------:R-:W-:Y:S01]  /*5a20*/  IADD3 R2, P5, R2, R8, RZ ;  /* 0x0000000802027210 */ /* 0x000fe20007fbe0ff */
[----:B------:R-:W-:Y:S01]  /*5a30*/  IMAD.MOV.U32 R4, RZ, RZ, -0x1 ;  /* 0xffffffffff047424 */ /* 0x000fe200078e00ff */
[----:B------:R-:W-:Y:S02]  /*5a40*/  SHF.R.U32.HI R11, RZ, 0x1, R5 ;  /* 0x00000001ff0b7819 */ /* 0x000fe40000011605 */
[----:B------:R-:W-:Y:S01]  /*5a50*/  SEL R5, RZ, 0x1, !P1 ;  /* 0x00000001ff057807 */ /* 0x000fe20004800000 */
[----:B------:R-:W-:Y:S01]  /*5a60*/  IMAD.X R3, R3, 0x1, R0, P5 ;  /* 0x0000000103037824 */ /* 0x000fe200028e0600 */
[----:B------:R-:W-:Y:S01]  /*5a70*/  ISETP.GE.U32.AND P1, PT, R2, UR4, PT ;  /* 0x0000000402007c0c */ /* 0x000fe2000bf26070 */
[----:B------:R-:W-:Y:S01]  /*5a80*/  IMAD R15, R11, -0x3, R6 ;  /* 0xfffffffd0b0f7824 */ /* 0x000fe200078e0206 */
[----:B------:R-:W-:Y:S01]  /*5a90*/  LOP3.LUT R12, R12, R5, RZ, 0x3c, !PT ;  /* 0x000000050c0c7212 */ /* 0x000fe200078e3cff */
[----:B------:R-:W-:Y:S01]  /*5aa0*/  IMAD.MOV.U32 R6, RZ, RZ, -0x1 ;  /* 0xffffffffff067424 */ /* 0x000fe200078e00ff */
[----:B------:R-:W-:Y:S01]  /*5ab0*/  ISETP.GE.U32.AND.EX P1, PT, R3, UR5, PT, P1 ;  /* 0x0000000503007c0c */ /* 0x000fe2000bf26110 */
[----:B------:R-:W-:Y:S01]  /*5ac0*/  IMAD.MOV.U32 R5, RZ, RZ, -0x1 ;  /* 0xffffffffff057424 */ /* 0x000fe200078e00ff */
[----:B------:R-:W-:-:S02]  /*5ad0*/  @P3 LOP3.LUT R12, R12, 0x1, R11, 0x78, !PT ;  /* 0x000000010c0c3812 */ /* 0x000fc400078e780b */
[----:B0-----:R-:W-:-:S09]  /*5ae0*/  PRMT R10, RZ, 0x7610, R10 ;  /* 0x00007610ff0a7816 */ /* 0x001fd2000000000a */
[----:B------:R-:W-:Y:S05]  /*5af0*/  @P1 BRA `(.L_x_115) ;  /* 0x00000004004c1947 */ /* 0x000fea0003800000 */
[----:B------:R-:W0:Y:S01]  /*5b00*/  S2R R17, SR_CTAID.X ;  /* 0x0000000000117919 */ /* 0x000e220000002500 */
[----:B------:R-:W-:Y:S01]  /*5b10*/  ULDC.64 UR4, c[0x0][0x628] ;  /* 0x00018a0000047ab9 */ /* 0x000fe20000000a00 */
[----:B------:R-:W1:Y:S01]  /*5b20*/  LDC R18, c[0x0][0x144] ;  /* 0x00005100ff127b82 */ /* 0x000e620000000800 */
[----:B------:R-:W-:Y:S01]  /*5b30*/  ISETP.NE.U32.AND P1, PT, RZ, UR4, PT ;  /* 0x00000004ff007c0c */ /* 0x000fe2000bf25070 */
[----:B------:R-:W2:Y:S01]  /*5b40*/  S2R R6, SR_CTAID.Y ;  /* 0x0000000000067919 */ /* 0x000ea20000002600 */
[----:B------:R-:W-:Y:S01]  /*5b50*/  ULDC UR6, c[0x0][0x150] ;  /* 0x0000540000067ab9 */ /* 0x000fe20000000800 */
[----:B------:R-:W-:Y:S01]  /*5b60*/  ULDC UR7, c[0x0][0x630] ;  /* 0x00018c0000077ab9 */ /* 0x000fe20000000800 */
[----:B------:R-:W-:Y:S01]  /*5b70*/  ISETP.NE.AND.EX P1, PT, RZ, UR5, PT, P1 ;  /* 0x00000005ff007c0c */ /* 0x000fe2000bf25310 */
[----:B------:R-:W-:Y:S01]  /*5b80*/  IMAD.MOV.U32 R4, RZ, RZ, R2 ;  /* 0x000000ffff047224 */ /* 0x000fe200078e0002 */
[----:B0-----:R-:W-:-:S05]  /*5b90*/  I2FP.F32.U32 R5, R17 ;  /* 0x0000001100057245 */ /* 0x001fca0000201000 */
[----:B------:R-:W-:Y:S01]  /*5ba0*/  FMUL R20, R5, UR6 ;  /* 0x0000000605147c20 */ /* 0x000fe20008400000 */
[----:B------:R-:W-:-:S05]  /*5bb0*/  IMAD.MOV.U32 R5, RZ, RZ, R3 ;  /* 0x000000ffff057224 */ /* 0x000fca00078e0003 */
[----:B--2---:R-:W-:Y:S05]  /*5bc0*/  @!P1 BRA `(.L_x_116) ;  /* 0x0000000000289947 */ /* 0x004fea0003800000 */
[----:B------:R-:W-:Y:S02]  /*5bd0*/  ULDC UR6, c[0x0][0x634] ;  /* 0x00018d0000067ab9 */ /* 0x000fe40000000800 */
[----:B------:R-:W-:-:S05]  /*5be0*/  IADD3 R5, P1, R2, UR6, RZ ;  /* 0x0000000602057c10 */ /* 0x000fca000ff3e0ff */
[----:B------:R-:W-:-:S04]  /*5bf0*/  IMAD.X R19, RZ, RZ, R3, P1 ;  /* 0x000000ffff137224 */ /* 0x000fc800008e0603 */
[----:B------:R-:W-:-:S04]  /*5c00*/  IMAD.WIDE.U32 R10, R19, UR4, RZ ;  /* 0x00000004130a7c25 */ /* 0x000fc8000f8e00ff */
[----:B------:R-:W-:-:S04]  /*5c10*/  IMAD.WIDE.U32 R10, P1, R5, UR5, R10 ;  /* 0x00000005050a7c25 */ /* 0x000fc8000f82000a */
[----:B------:R-:W-:-:S04]  /*5c20*/  IMAD.WIDE.U32 R4, R5, UR4, RZ ;  /* 0x0000000405047c25 */ /* 0x000fc8000f8e00ff */
[----:B------:R-:W-:Y:S01]  /*5c30*/  IMAD.MOV.U32 R4, RZ, RZ, R11 ;  /* 0x000000ffff047224 */ /* 0x000fe200078e000b */
[----:B------:R-:W-:Y:S01]  /*5c40*/  IADD3 RZ, P3, R5, R10, RZ ;  /* 0x0000000a05ff7210 */ /* 0x000fe20007f7e0ff */
[----:B------:R-:W-:-:S04]  /*5c50*/  IMAD.X R5, RZ, RZ, RZ, P1 ;  /* 0x000000ffff057224 */ /* 0x000fc800008e06ff */
[----:B------:R-:W-:-:S08]  /*5c60*/  IMAD.WIDE.U32.X R4, R19, UR5, R4, P3 ;  /* 0x0000000513047c25 */ /* 0x000fd000098e0404 */
.L_x_116:
[--C-:B------:R-:W-:Y:S01]  /*5c70*/  SHF.R.U64 R16, R4, UR7, R5.reuse ;  /* 0x0000000704107c19 */ /* 0x100fe20008001205 */
[----:B------:R-:W0:Y:S01]  /*5c80*/  F2I.U32.TRUNC.NTZ R20, R20 ;  /* 0x0000001400147305 */ /* 0x000e22000020f000 */
[----:B------:R-:W-:Y:S01]  /*5c90*/  SHF.R.U32.HI R4, RZ, UR7, R5 ;  /* 0x00000007ff047c19 */ /* 0x000fe20008011605 */
[----:B------:R-:W-:Y:S01]  /*5ca0*/  ULDC.64 UR4, c[0x0][0x620] ;  /* 0x0001880000047ab9 */ /* 0x000fe20000000a00 */
[----:B------:R-:W-:Y:S01]  /*5cb0*/  IADD3 R11, P1, RZ, -R16, RZ ;  /* 0x80000010ff0b7210 */ /* 0x000fe20007f3e0ff */
[----:B------:R-:W-:Y:S01]  /*5cc0*/  ULDC.64 UR6, c[0x0][0x640] ;  /* 0x0001900000067ab9 */ /* 0x000fe20000000a00 */
[----:B------:R-:W2:Y:S03]  /*5cd0*/  LDC R21, c[0x0][0x148] ;  /* 0x00005200ff157b82 */ /* 0x000ea60000000800 */
[----:B------:R-:W-:Y:S01]  /*5ce0*/  IMAD.X R4, RZ, RZ, ~R4, P1 ;  /* 0x000000ffff047224 */ /* 0x000fe200008e0e04 */
[----:B------:R-:W-:-:S03]  /*5cf0*/  ISETP.NE.U32.AND P1, PT, RZ, UR6, PT ;  /* 0x00000006ff007c0c */ /* 0x000fc6000bf25070 */
[----:B------:R-:W-:Y:S01]  /*5d00*/  IMAD R10, R4, UR4, RZ ;  /* 0x00000004040a7c24 */ /* 0x000fe2000f8e02ff */
[----:B------:R-:W-:Y:S01]  /*5d10*/  ISETP.NE.AND.EX P1, PT, RZ, UR7, PT, P1 ;  /* 0x00000007ff007c0c */ /* 0x000fe2000bf25310 */
[----:B------:R-:W-:Y:S01]  /*5d20*/  IMAD.WIDE.U32 R4, R11, UR4, R2 ;  /* 0x000000040b047c25 */ /* 0x000fe2000f8e0002 */
[----:B------:R-:W-:-:S03]  /*5d30*/  ULDC UR4, c[0x0][0x618] ;  /* 0x0001860000047ab9 */ /* 0x000fc60000000800 */
[----:B------:R-:W-:Y:S01]  /*5d40*/  IMAD R11, R11, UR5, R10 ;  /* 0x000000050b0b7c24 */ /* 0x000fe2000f8e020a */
[----:B------:R-:W-:Y:S01]  /*5d50*/  ULDC UR5, c[0x0][0x154] ;  /* 0x0000550000057ab9 */ /* 0x000fe20000000800 */
[----:B0-----:R-:W-:Y:S02]  /*5d60*/  IMAD.MOV R10, RZ, RZ, -R20 ;  /* 0x000000ffff0a7224 */ /* 0x001fe400078e0a14 */
[----:B------:R-:W-:Y:S02]  /*5d70*/  IMAD.IADD R5, R5, 0x1, R11 ;  /* 0x0000000105057824 */ /* 0x000fe400078e020b */
[----:B-1----:R-:W-:Y:S01]  /*5d80*/  IMAD R17, R18, R10, R17 ;  /* 0x0000000a12117224 */ /* 0x002fe200078e0211 */
[----:B------:R-:W-:Y:S02]  /*5d90*/  I2FP.F32.U32 R10, R6 ;  /* 0x00000006000a7245 */ /* 0x000fe40000201000 */
[--C-:B------:R-:W-:Y:S02]  /*5da0*/  SHF.R.U64 R18, R4, UR4, R5.reuse ;  /* 0x0000000404127c19 */ /* 0x100fe40008001205 */
[----:B------:R-:W-:Y:S01]  /*5db0*/  SHF.R.U32.HI R5, RZ, UR4, R5 ;  /* 0x00000004ff057c19 */ /* 0x000fe20008011605 */
[----:B------:R-:W-:Y:S01]  /*5dc0*/  FMUL R10, R10, UR5 ;  /* 0x000000050a0a7c20 */ /* 0x000fe20008400000 */
[----:B------:R-:W-:-:S02]  /*5dd0*/  ULDC UR4, c[0x0][0x608] ;  /* 0x0001820000047ab9 */ /* 0x000fc40000000800 */
[--C-:B------:R-:W-:Y:S01]  /*5de0*/  SHF.R.U64 R20, R18, UR4, R5.reuse ;  /* 0x0000000412147c19 */ /* 0x100fe20008001205 */
[----:B------:R0:W1:Y:S01]  /*5df0*/  F2I.U32.TRUNC.NTZ R22, R10 ;  /* 0x0000000a00167305 */ /* 0x000062000020f000 */
[----:B------:R-:W-:Y:S01]  /*5e00*/  SHF.R.U32.HI R5, RZ, UR4, R5 ;  /* 0x00000004ff057c19 */ /* 0x000fe20008011605 */
[----:B------:R-:W-:-:S03]  /*5e10*/  ULDC UR4, c[0x0][0x658] ;  /* 0x0001960000047ab9 */ /* 0x000fc60000000800 */
[--C-:B------:R-:W-:Y:S02]  /*5e20*/  SHF.R.U64 R19, R20, UR4, R5.reuse ;  /* 0x0000000414137c19 */ /* 0x100fe40008001205 */
[----:B------:R-:W-:-:S03]  /*5e30*/  SHF.R.U32.HI R23, RZ, UR4, R5 ;  /* 0x00000004ff177c19 */ /* 0x000fc60008011605 */
[----:B------:R-:W-:Y:S02]  /*5e40*/  IMAD.MOV.U32 R4, RZ, RZ, R19 ;  /* 0x000000ffff047224 */ /* 0x000fe400078e0013 */
[----:B------:R-:W-:Y:S01]  /*5e50*/  IMAD.MOV.U32 R5, RZ, RZ, R23 ;  /* 0x000000ffff057224 */ /* 0x000fe200078e0017 */
[----:B0-----:R-:W-:Y:S06]  /*5e60*/  @!P1 BRA `(.L_x_117) ;  /* 0x0000000000289947 */ /* 0x001fec0003800000 */
        /* <DEDUP_REMOVED lines=10> */
.L_x_117:
[----:B------:R-:W-:Y:S01]  /*5f10*/  ULDC UR4, c[0x0][0x648] ;  /* 0x0001920000047ab9 */ /* 0x000fe20000000800 */
[----:B-1----:R-:W-:Y:S01]  /*5f20*/  IMAD.MOV R22, RZ, RZ, -R22 ;  /* 0x000000ffff167224 */ /* 0x002fe200078e0a16 */
[----:B------:R-:W-:Y:S01]  /*5f30*/  SHF.R.U64 R5, R4, UR4, R5 ;  /* 0x0000000404057c19 */ /* 0x000fe20008001205 */
[----:B------:R-:W-:Y:S01]  /*5f40*/  ULDC UR4, c[0x0][0x638] ;  /* 0x00018e0000047ab9 */ /* 0x000fe20000000800 */
[----:B------:R-:W-:Y:S01]  /*5f50*/  LOP3.LUT R4, R20, UR17, RZ, 0xc0, !PT ;  /* 0x0000001114047c12 */ /* 0x000fe2000f8ec0ff */
[----:B--2---:R-:W-:Y:S01]  /*5f60*/  @P4 IMAD R17, R21, R22, R6 ;  /* 0x0000001615114224 */ /* 0x004fe200078e0206 */
[----:B------:R-:W-:Y:S01]  /*5f70*/  LOP3.LUT R18, R18, UR16, RZ, 0xc0, !PT ;  /* 0x0000001012127c12 */ /* 0x000fe2000f8ec0ff */
[----:B------:R-:W-:Y:S01]  /*5f80*/  IMAD.MOV R6, RZ, RZ, -R5 ;  /* 0x000000ffff067224 */ /* 0x000fe200078e0a05 */
[----:B------:R-:W-:Y:S01]  /*5f90*/  ULDC UR5, c[0x0][0x610] ;  /* 0x0001840000057ab9 */ /* 0x000fe20000000800 */
[----:B------:R-:W-:Y:S02]  /*5fa0*/  IMAD R4, R5, UR18, R4 ;  /* 0x0000001205047c24 */ /* 0x000fe4000f8e0204 */
[----:B------:R-:W-:Y:S01]  /*5fb0*/  IMAD R19, R6, UR4, R19 ;  /* 0x0000000406137c24 */ /* 0x000fe2000f8e0213 */
[----:B------:R-:W-:Y:S01]  /*5fc0*/  ULDC UR4, c[0x0][0x600] ;  /* 0x0001800000047ab9 */ /* 0x000fe20000000800 */
[----:B------:R-:W-:-:S02]  /*5fd0*/  IMAD R17, R4, UR5, R17 ;  /* 0x0000000504117c24 */ /* 0x000fc4000f8e0211 */
[----:B------:R-:W-:Y:S02]  /*5fe0*/  IMAD R6, R19, UR4, R18 ;  /* 0x0000000413067c24 */ /* 0x000fe4000f8e0212 */
[----:B------:R-:W-:Y:S02]  /*5ff0*/  IMAD.MOV.U32 R10, RZ, RZ, 0x1 ;  /* 0x00000001ff0a7424 */ /* 0x000fe400078e00ff */
[----:B------:R-:W-:Y:S01]  /*6000*/  IMAD.MOV.U32 R5, RZ, RZ, R16 ;  /* 0x000000ffff057224 */ /* 0x000fe200078e0010 */
[----:B------:R-:W-:Y:S02]  /*6010*/  SEL R4, R6, R17, !P4 ;  /* 0x0000001106047207 */ /* 0x000fe40006000000 */
[----:B------:R-:W-:-:S07]  /*6020*/  SEL R6, R17, R6, !P4 ;  /* 0x0000000611067207 */ /* 0x000fce0006000000 */
.L_x_115:
[----:B------:R-:W-:Y:S05]  /*6030*/  BSYNC B1 ;  /* 0x0000000000017941 */ /* 0x000fea0003800000 */
.L_x_114:
[----:B------:R-:W-:-:S13]  /*6040*/  LOP3.LUT P1, RZ, R10, 0xff, RZ, 0xc0, !PT ;  /* 0x000000ff0aff7812 */ /* 0x000fda000782c0ff */
[----:B------:R-:W-:Y:S05]  /*6050*/  @P1 BRA `(.L_x_118) ;  /* 0xfffffff4004c1947 */ /* 0x000fea000383ffff */
[----:B------:R-:W-:Y:S05]  /*6060*/  BSYNC B0 ;  /* 0x0000000000007941 */ /* 0x000fea0003800000 */
.L_x_106:
[----:B------:R-:W-:-:S03]  /*6070*/  UMOV UR4, 0xffffffff ;  /* 0xffffffff00047882 */ /* 0x000fc60000000000 */
[----:B------:R-:W-:Y:S05]  /*6080*/  BRA.DIV UR4, `(.L_x_119) ;  /* 0x0000000604287947 */ /* 0x000fea000b800000 */
[----:B------:R-:W-:-:S13]  /*6090*/  ELECT P0, URZ, PT ;  /* 0x00000000003f782f */ /* 0x000fda0003800000 */
.L_x_134:
[----:B------:R-:W-:Y:S04]  /*60a0*/  BSSY B0, `(.L_x_120) ;  /* 0x0000022000007945 */ /* 0x000fe80003800000 */
[----:B------:R-:W-:Y:S05]  /*60b0*/  @!P0 BRA `(.L_x_121) ;  /* 0x0000000000808947 */ /* 0x000fea0003800000 */
[----:B------:R-:W-:-:S04]  /*60c0*/  LOP3.LUT R7, R7, 0x2, RZ, 0xfc, !PT ;  /* 0x0000000207077812 */ /* 0x000fc800078efcff */
[----:B------:R-:W-:-:S13]  /*60d0*/  ISETP.NE.AND P0, PT, R7, 0x3, PT ;  /* 0x000000030700780c */ /* 0x000fda0003f05270 */
[----:B------:R-:W-:Y:S05]  /*60e0*/  @!P0 BRA `(.L_x_122) ;  /* 0x0000000000048947 */ /* 0x000fea0003800000 */
[----:B------:R-:W-:Y:S01]  /*60f0*/  BPT.TRAP 0x1 ;  /* 0x000000040000795c */ /* 0x000fe20000300000 */
.L_x_122:
[----:B------:R-:W0:Y:S01]  /*6100*/  S2R R3, SR_CgaCtaId ;  /* 0x0000000000037919 */ /* 0x000e220000008800 */
[----:B------:R-:W-:Y:S02]  /*6110*/  MOV R0, 0x400 ;  /* 0x0000040000007802 */ /* 0x000fe40000000f00 */
[----:B------:R-:W-:Y:S02]  /*6120*/  SHF.L.U32 R2, R12, 0x1f, RZ ;  /* 0x0000001f0c027819 */ /* 0x000fe400000006ff */
[----:B0-----:R-:W-:-:S05]  /*6130*/  LEA R0, R3, R0, 0x18 ;  /* 0x0000000003007211 */ /* 0x001fca00078ec0ff */
[----:B------:R-:W-:-:S04]  /*6140*/  VIADD R0, R0, 0x18 ;  /* 0x0000001800007836 */ /* 0x000fc80000000000 */
[C---:B------:R-:W-:Y:S02]  /*6150*/  IMAD R7, R15.reuse, 0x8, R0 ;  /* 0x000000080f077824 */ /* 0x040fe400078e0200 */
[----:B------:R-:W-:Y:S02]  /*6160*/  VIADD R15, R15, 0x1 ;  /* 0x000000010f0f7836 */ /* 0x000fe40000000000 */
[----:B------:R-:W0:Y:S03]  /*6170*/  SYNCS.PHASECHK.TRANS64.TRYWAIT P0, [R7+URZ], R2 ;  /* 0x00000002070075a7 */ /* 0x000e26000800017f */
[----:B------:R-:W-:-:S04]  /*6180*/  ISETP.NE.AND P1, PT, R15, 0x3, PT ;  /* 0x000000030f00780c */ /* 0x000fc80003f25270 */
[----:B------:R-:W-:Y:S02]  /*6190*/  SEL R3, RZ, 0x1, P1 ;  /* 0x00000001ff037807 */ /* 0x000fe40000800000 */
[----:B------:R-:W-:Y:S02]  /*61a0*/  SEL R15, R15, RZ, P1 ;  /* 0x000000ff0f0f7207 */ /* 0x000fe40000800000 */
[----:B------:R-:W-:-:S03]  /*61b0*/  LOP3.LUT R9, R12, R3, RZ, 0x3c, !PT ;  /* 0x000000030c097212 */ /* 0x000fc600078e3cff */
[----:B------:R-:W-:Y:S01]  /*61c0*/  IMAD R6, R15, 0x8, R0 ;  /* 0x000000080f067824 */ /* 0x000fe200078e0200 */
[----:B------:R-:W-:Y:S01]  /*61d0*/  SHF.L.U32 R5, R9, 0x1f, RZ ;  /* 0x0000001f09057819 */ /* 0x000fe200000006ff */
[----:B0-----:R-:W-:Y:S06]  /*61e0*/  @!P0 BRA `(.L_x_123) ;  /* 0x0000000000f48947 */ /* 0x001fec0003800000 */
.L_x_135:
[----:B------:R-:W1:Y:S01]  /*61f0*/  SYNCS.PHASECHK.TRANS64.TRYWAIT P0, [R6+URZ], R5 ;  /* 0x00000005060075a7 */ /* 0x000e62000800017f */
[----:B0-----:R-:W-:-:S05]  /*6200*/  VIADD R2, R15, 0x1 ;  /* 0x000000010f027836 */ /* 0x001fca0000000000 */
[----:B------:R-:W-:-:S04]  /*6210*/  ISETP.NE.AND P1, PT, R2, 0x3, PT ;  /* 0x000000030200780c */ /* 0x000fc80003f25270 */
[----:B------:R-:W-:Y:S02]  /*6220*/  SEL R4, RZ, 0x1, P1 ;  /* 0x00000001ff047807 */ /* 0x000fe40000800000 */
[----:B------:R-:W-:Y:S02]  /*6230*/  SEL R3, R2, RZ, P1 ;  /* 0x000000ff02037207 */ /* 0x000fe40000800000 */
[----:B------:R-:W-:Y:S01]  /*6240*/  LOP3.LUT R4, R9, R4, RZ, 0x3c, !PT ;  /* 0x0000000409047212 */ /* 0x000fe200078e3cff */
[----:B-1----:R-:W-:Y:S06]  /*6250*/  @!P0 BRA `(.L_x_124) ;  /* 0x0000000000ec8947 */ /* 0x002fec0003800000 */
.L_x_136:
[----:B------:R-:W-:Y:S01]  /*6260*/  IMAD R3, R3, 0x8, R0 ;  /* 0x0000000803037824 */ /* 0x000fe200078e0200 */
[----:B------:R-:W-:-:S07]  /*6270*/  SHF.L.U32 R0, R4, 0x1f, RZ ;  /* 0x0000001f04007819 */ /* 0x000fce00000006ff */
.L_x_125:
[----:B-1----:R1:W2:Y:S02]  /*6280*/  SYNCS.PHASECHK.TRANS64.TRYWAIT P0, [R3+URZ], R0 ;  /* 0x00000000030075a7 */ /* 0x0022a4000800017f */
[----:B--2---:R-:W-:Y:S05]  /*6290*/  @!P0 NANOSLEEP.SYNCS 0x989680 ;  /* 0x009896800000895d */ /* 0x004fea0003900000 */
[----:B------:R-:W2:Y:S02]  /*62a0*/  @!P0 SYNCS.PHASECHK.TRANS64 P0, [R3+URZ], R0 ;  /* 0x00000000030085a7 */ /* 0x000ea4000800007f */
[----:B--2---:R-:W-:Y:S05]  /*62b0*/  @!P0 BRA `(.L_x_125) ;  /* 0xfffffffc00f08947 */ /* 0x004fea000383ffff */
.L_x_121:
[----:B------:R-:W-:Y:S05]  /*62c0*/  BSYNC B0 ;  /* 0x0000000000007941 */ /* 0x000fea0003800000 */
.L_x_120:
[----:B------:R-:W-:Y:S05]  /*62d0*/  EXIT ;  /* 0x000000000000794d */ /* 0x000fea0003800000 */
.L_x_15:
[----:B0-----:R-:W-:-:S04]  /*62e0*/  IMAD.U32 R15, RZ, RZ, UR15 ;  /* 0x0000000fff0f7e24 */ /* 0x001fc8000f8e00ff */
[----:B------:R0:W1:Y:S03]  /*62f0*/  SYNCS.PHASECHK.TRANS64.TRYWAIT P0, [R15+URZ+-0x8], R14 ;  /* 0xfffff80e0f0075a7 */ /* 0x000066000800017f */
[----:B-1----:R-:W-:Y:S05]  /*6300*/  @!P0 NANOSLEEP.SYNCS 0x989680 ;  /* 0x009896800000895d */ /* 0x002fea0003900000 */
[----:B------:R-:W1:Y:S02]  /*6310*/  @!P0 SYNCS.PHASECHK.TRANS64 P0, [R15+URZ+-0x8], R14 ;  /* 0xfffff80e0f0085a7 */ /* 0x000e64000800007f */
[----:B-1----:R-:W-:Y:S05]  /*6320*/  @!P0 BRA `(.L_x_15) ;  /* 0xfffffffc00ec8947 */ /* 0x002fea000383ffff */
[----:B------:R-:W-:Y:S05]  /*6330*/  BRA `(.L_x_126) ;  /* 0xffffffb0005c7947 */ /* 0x000fea000383ffff */
.L_x_20:
[----:B-1----:R-:W-:-:S04]  /*6340*/  IMAD.U32 R15, RZ, RZ, UR6 ;  /* 0x00000006ff0f7e24 */ /* 0x002fc8000f8e00ff */
[----:B------:R1:W2:Y:S03]  /*6350*/  SYNCS.PHASECHK.TRANS64.TRYWAIT P0, [R15+URZ], R14 ;  /* 0x0000000e0f0075a7 */ /* 0x0002a6000800017f */
[----:B--2---:R-:W-:Y:S05]  /*6360*/  @!P0 NANOSLEEP.SYNCS 0x989680 ;  /* 0x009896800000895d */ /* 0x004fea0003900000 */
[----:B------:R-:W2:Y:S02]  /*6370*/  @!P0 SYNCS.PHASECHK.TRANS64 P0, [R15+URZ], R14 ;  /* 0x0000000e0f0085a7 */ /* 0x000ea4000800007f */
[----:B--2---:R-:W-:Y:S05]  /*6380*/  @!P0 BRA `(.L_x_20) ;  /* 0xfffffffc00ec8947 */ /* 0x004fea000383ffff */
[----:B------:R-:W-:Y:S05]  /*6390*/  BRA `(.L_x_19) ;  /* 0xffffffb400047947 */ /* 0x000fea000383ffff */
.L_x_26:
[----:B-1----:R-:W-:-:S04]  /*63a0*/  IMAD.U32 R16, RZ, RZ, UR9 ;  /* 0x00000009ff107e24 */ /* 0x002fc8000f8e00ff */
[----:B------:R1:W2:Y:S03]  /*63b0*/  SYNCS.PHASECHK.TRANS64.TRYWAIT P0, [R16+URZ], R15 ;  /* 0x0000000f100075a7 */ /* 0x0002a6000800017f */
[----:B--2---:R-:W-:Y:S05]  /*63c0*/  @!P0 NANOSLEEP.SYNCS 0x989680 ;  /* 0x009896800000895d */ /* 0x004fea0003900000 */
[----:B------:R-:W2:Y:S02]  /*63d0*/  @!P0 SYNCS.PHASECHK.TRANS64 P0, [R16+URZ], R15 ;  /* 0x0000000f100085a7 */ /* 0x000ea4000800007f */
[----:B--2---:R-:W-:Y:S05]  /*63e0*/  @!P0 BRA `(.L_x_26) ;  /* 0xfffffffc00ec8947 */ /* 0x004fea000383ffff */
[----:B------:R-:W-:Y:S05]  /*63f0*/  BRA `(.L_x_25) ;  /* 0xffffffb800447947 */ /* 0x000fea000383ffff */
.L_x_34:
[----:B0-----:R-:W-:-:S04]  /*6400*/  IMAD.U32 R15, RZ, RZ, UR15 ;  /* 0x0000000fff0f7e24 */ /* 0x001fc8000f8e00ff */
[----:B------:R0:W1:Y:S03]  /*6410*/  SYNCS.PHASECHK.TRANS64.TRYWAIT P0, [R15+URZ+0x8], R14 ;  /* 0x0000080e0f0075a7 */ /* 0x000066000800017f */
[----:B-1----:R-:W-:Y:S05]  /*6420*/  @!P0 NANOSLEEP.SYNCS 0x989680 ;  /* 0x009896800000895d */ /* 0x002fea0003900000 */
[----:B------:R-:W1:Y:S02]  /*6430*/  @!P0 SYNCS.PHASECHK.TRANS64 P0, [R15+URZ+0x8], R14 ;  /* 0x0000080e0f0085a7 */ /* 0x000e64000800007f */
[----:B-1----:R-:W-:Y:S05]  /*6440*/  @!P0 BRA `(.L_x_34) ;  /* 0xfffffffc00ec8947 */ /* 0x002fea000383ffff */
[----:B------:R-:W-:Y:S05]  /*6450*/  BRA `(.L_x_127) ;  /* 0xffffffc000687947 */ /* 0x000fea000383ffff */
.L_x_107:
[----:B------:R-:W-:Y:S01]  /*6460*/  BSSY B1, `(.L_x_128) ;  /* 0x0000006000017945 */ /* 0x000fe20003800000 */
[----:B------:R-:W-:-:S07]  /*6470*/  IMAD.MOV.U32 R10, RZ, RZ, -0x1 ;  /* 0xffffffffff0a7424 */ /* 0x000fce00078e00ff */
[----:B------:R-:W-:Y:S05]  /*6480*/  WARPSYNC.COLLECTIVE R10, `(.L_x_129) ;  /* 0x000000000a0c7348 */ /* 0x000fea0003c00000 */
[----:B------:R-:W-:Y:S02]  /*6490*/  ELECT P1, UR62, PT ;  /* 0x00000000003e782f */ /* 0x000fe40003820000 */
[----:B------:R-:W-:Y:S01]  /*64a0*/  MOV R10, UR62 ;  /* 0x0000003e000a7c02 */ /* 0x000fe20008000f00 */
[----:B------:R-:W-:Y:S10]  /*64b0*/  ENDCOLLECTIVE ;  /* 0x000000000000791b */ /* 0x000ff40003800000 */
.L_x_129:
[----:B------:R-:W-:Y:S05]  /*64c0*/  BSYNC B1 ;  /* 0x0000000000017941 */ /* 0x000fea0003800000 */
.L_x_128:
[----:B------:R-:W-:Y:S05]  /*64d0*/  BRA `(.L_x_130) ;  /* 0xfffffff000387947 */ /* 0x000fea000383ffff */
.L_x_110:
[----:B-1----:R1:W2:Y:S02]  /*64e0*/  SYNCS.PHASECHK.TRANS64.TRYWAIT P1, [R19+URZ+0x18], R10 ;  /* 0x0000180a130075a7 */ /* 0x0022a4000802017f */
[----:B--2---:R-:W-:Y:S05]  /*64f0*/  @!P1 NANOSLEEP.SYNCS 0x989680 ;  /* 0x009896800000995d */ /* 0x004fea0003900000 */
[----:B------:R-:W2:Y:S02]  /*6500*/  @!P1 SYNCS.PHASECHK.TRANS64 P1, [R19+URZ+0x18], R10 ;  /* 0x0000180a130095a7 */ /* 0x000ea4000802007f */
[----:B--2---:R-:W-:Y:S05]  /*6510*/  @!P1 BRA `(.L_x_110) ;  /* 0xfffffffc00f09947 */ /* 0x004fea000383ffff */
[----:B------:R-:W-:Y:S05]  /*6520*/  BRA `(.L_x_131) ;  /* 0xfffffff0006c7947 */ /* 0x000fea000383ffff */
.L_x_119:
[----:B------:R-:W-:Y:S01]  /*6530*/  BSSY B0, `(.L_x_132) ;  /* 0x0000006000007945 */ /* 0x000fe20003800000 */
[----:B------:R-:W-:-:S07]  /*6540*/  IMAD.MOV.U32 R10, RZ, RZ, -0x1 ;  /* 0xffffffffff0a7424 */ /* 0x000fce00078e00ff */
[----:B------:R-:W-:Y:S05]  /*6550*/  WARPSYNC.COLLECTIVE R10, `(.L_x_133) ;  /* 0x000000000a0c7348 */ /* 0x000fea0003c00000 */
[----:B------:R-:W-:Y:S02]  /*6560*/  ELECT P1, UR62, PT ;  /* 0x00000000003e782f */ /* 0x000fe40003820000 */
[----:B------:R-:W-:Y:S01]  /*6570*/  MOV R10, UR62 ;  /* 0x0000003e000a7c02 */ /* 0x000fe20008000f00 */
[----:B------:R-:W-:Y:S10]  /*6580*/  ENDCOLLECTIVE ;  /* 0x000000000000791b */ /* 0x000ff40003800000 */
.L_x_133:
[----:B------:R-:W-:Y:S05]  /*6590*/  BSYNC B0 ;  /* 0x0000000000007941 */ /* 0x000fea0003800000 */
.L_x_132:
[----:B------:R-:W-:Y:S01]  /*65a0*/  PLOP3.LUT P0, PT, P1, PT, PT, 0x80, 0x0 ;  /* 0x000000000000781c */ /* 0x000fe20000f0f070 */
[----:B------:R-:W-:-:S12]  /*65b0*/  BRA `(.L_x_134) ;  /* 0xfffffff800b87947 */ /* 0x000fd8000383ffff */
.L_x_123:
[----:B0-----:R0:W1:Y:S02]  /*65c0*/  SYNCS.PHASECHK.TRANS64.TRYWAIT P0, [R7+URZ], R2 ;  /* 0x00000002070075a7 */ /* 0x001064000800017f */
[----:B-1----:R-:W-:Y:S05]  /*65d0*/  @!P0 NANOSLEEP.SYNCS 0x989680 ;  /* 0x009896800000895d */ /* 0x002fea0003900000 */
[----:B------:R-:W1:Y:S02]  /*65e0*/  @!P0 SYNCS.PHASECHK.TRANS64 P0, [R7+URZ], R2 ;  /* 0x00000002070085a7 */ /* 0x000e64000800007f */
[----:B-1----:R-:W-:Y:S05]  /*65f0*/  @!P0 BRA `(.L_x_123) ;  /* 0xfffffffc00f08947 */ /* 0x002fea000383ffff */
[----:B------:R-:W-:Y:S05]  /*6600*/  BRA `(.L_x_135) ;  /* 0xfffffff800f87947 */ /* 0x000fea000383ffff */
.L_x_124:
[----:B0-----:R0:W1:Y:S02]  /*6610*/  SYNCS.PHASECHK.TRANS64.TRYWAIT P0, [R6+URZ], R5 ;  /* 0x00000005060075a7 */ /* 0x001064000800017f */
[----:B-1----:R-:W-:Y:S05]  /*6620*/  @!P0 NANOSLEEP.SYNCS 0x989680 ;  /* 0x009896800000895d */ /* 0x002fea0003900000 */
[----:B------:R-:W1:Y:S02]  /*6630*/  @!P0 SYNCS.PHASECHK.TRANS64 P0, [R6+URZ], R5 ;  /* 0x00000005060085a7 */ /* 0x000e64000800007f */
[----:B-1----:R-:W-:Y:S05]  /*6640*/  @!P0 BRA `(.L_x_124) ;  /* 0xfffffffc00f08947 */ /* 0x002fea000383ffff */
[----:B------:R-:W-:Y:S05]  /*6650*/  BRA `(.L_x_136) ;  /* 0xfffffffc00007947 */ /* 0x000fea000383ffff */
.L_x_137:
[----:B------:R-:W-:-:S00]  /*6660*/  BRA `(.L_x_137) ;  /* 0xfffffffc00fc7947 */ /* 0x000fc0000383ffff */
[----:B------:R-:W-:-:S00]  /*6670*/  NOP ;  /* 0x0000000000007918 */ /* 0x000fc00000000000 */
        /* <DEDUP_REMOVED lines=8> */
.L_x_138:


//--------------------- .nv.shared._ZN7cutlass13device_kernelINS_4gemm6kernel13GemmUniversalIN4cute5tupleIJiiiiEEENS1_10collective13CollectiveMmaINS1_37MainloopSm90TmaGmmaWarpSpecializedFP8ILi3ENS5_IJNS4_1CILi1EEESB_SB_EEENS1_32KernelTmaWarpSpecializedPingpongEEENS5_IJNSA_ILi64EEESF_NSA_ILi32EEEEEENS_12float_e5m2_tENS5_IJlSB_lEEESI_SJ_NS4_8TiledMMAINS4_8MMA_AtomIJNS4_4SM904GMMA30MMA_64x64x32_F32E5M2E5M2_SS_TNILNSN_7ScaleInE1ELSP_1EEEEEENS4_6LayoutISC_NS5_IJNSA_ILi0EEEST_ST_EEEEENS5_IJNS4_10UnderscoreESW_SW_EEEEENS4_13SM90_TMA_LOADENS4_14ComposedLayoutINS4_7SwizzleILi1ELi4ELi3EEENS4_18smem_ptr_flag_bitsILi8EEENSS_INS5_IJNSA_ILi8EEESG_EEENS5_IJSG_SB_EEEEEEEvNS4_8identityESZ_S19_vS1A_EENS_8epilogue10collective6detail29Sm90TmaWarpSpecializedAdapterINS1D_15DefaultEpilogueISI_SJ_SJ_NS1C_6thread17LinearCombinationISI_Li1EffLNS1H_9ScaleType4KindE0ELNS_15FloatRoundStyleE2ESI_EENS1_15EpilogueDefaultEEEEEvvEEEEvNT_6ParamsE --------------------------
	.section	.nv.shared._ZN7cutlass13device_kernelINS_4gemm6kernel13GemmUniversalIN4cute5tupleIJiiiiEEENS1_10collective13CollectiveMmaINS1_37MainloopSm90TmaGmmaWarpSpecializedFP8ILi3ENS5_IJNS4_1CILi1EEESB_SB_EEENS1_32KernelTmaWarpSpecializedPingpongEEENS5_IJNSA_ILi64EEESF_NSA_ILi32EEEEEENS_12float_e5m2_tENS5_IJlSB_lEEESI_SJ_NS4_8TiledMMAINS4_8MMA_AtomIJNS4_4SM904GMMA30MMA_64x64x32_F32E5M2E5M2_SS_TNILNSN_7ScaleInE1ELSP_1EEEEEENS4_6LayoutISC_NS5_IJNSA_ILi0EEEST_ST_EEEEENS5_IJNS4_10UnderscoreESW_SW_EEEEENS4_13SM90_TMA_LOADENS4_14ComposedLayoutINS4_7SwizzleILi1ELi4ELi3EEENS4_18smem_ptr_flag_bitsILi8EEENSS_INS5_IJNSA_ILi8EEESG_EEENS5_IJSG_SB_EEEEEEEvNS4_8identityESZ_S19_vS1A_EENS_8epilogue10collective6detail29Sm90TmaWarpSpecializedAdapterINS1D_15DefaultEpilogueISI_SJ_SJ_NS1C_6thread17LinearCombinationISI_Li1EffLNS1H_9ScaleType4KindE0ELNS_15FloatRoundStyleE2ESI_EENS1_15EpilogueDefaultEEEEEvvEEEEvNT_6ParamsE,"aw",@nobits
	.sectionflags	@""
	.align	16
	.zero		1024


//--------------------- .nv.shared.reserved.0     --------------------------
	.section	.nv.shared.reserved.0,"aw",@nobits
	.weak		__nv_reservedSMEM_offset_0_alias
	.size		__nv_reservedSMEM_offset_0_alias, 0, 0
	.other		__nv_reservedSMEM_offset_0_alias,@"STO_CUDA_RESERVED_SHARED STV_DEFAULT"
__nv_reservedSMEM_offset_0_alias:
	.zero		0


//--------------------- .nv.global                --------------------------
	.section	.nv.global,"aw",@nobits
.nv.global:
	.type		_ZN39_INTERNAL_bdac8855_4_k_cu_3898f985_43974cute1_E,@object
	.size		_ZN39_INTERNAL_bdac8855_4_k_cu_3898f985_43974cute1_E,(_ZN39_INTERNAL_bdac8855_4_k_cu_3898f985_43974cuda3std3__45__cpo6cbeginE - _ZN39_INTERNAL_bdac8855_4_k_cu_3898f985_43974cute1_E)
_ZN39_INTERNAL_bdac8855_4_k_cu_3898f985_43974cute1_E:
	.zero		1
	.type		_ZN39_INTERNAL_bdac8855_4_k_cu_3898f985_43974cuda3std3__45__cpo6cbeginE,@object
	.size		_ZN39_INTERNAL_bdac8855_4_k_cu_3898f985_43974cuda3std3__45__cpo6cbeginE,(_ZN39_INTERNAL_bdac8855_4_k_cu_3898f985_43974cuda3std3__48in_placeE - _ZN39_INTERNAL_bdac8855_4_k_cu_3898f985_43974cuda3std3__45__cpo6cbeginE)
_ZN39_INTERNAL_bdac8855_4_k_cu_3898f985_43974cuda3std3__45__cpo6cbeginE:
	.zero		1
	.type		_ZN39_INTERNAL_bdac8855_4_k_cu_3898f985_43974cuda3std3__48in_placeE,@object
	.size		_ZN39_INTERNAL_bdac8855_4_k_cu_3898f985_43974cuda3std3__48in_placeE,(_ZN39_INTERNAL_bdac8855_4_k_cu_3898f985_43974cuda3std6ranges3__45__cpo9iter_moveE - _ZN39_INTERNAL_bdac8855_4_k_cu_3898f985_43974cuda3std3__48in_placeE)
_ZN39_INTERNAL_bdac8855_4_k_cu_3898f985_43974cuda3std3__48in_placeE:
	.zero		1
	.type		_ZN39_INTERNAL_bdac8855_4_k_cu_3898f985_43974cuda3std6ranges3__45__cpo9iter_moveE,@object
	.size		_ZN39_INTERNAL_bdac8855_4_k_cu_3898f985_43974cuda3std6ranges3__45__cpo9iter_moveE,(_ZN39_INTERNAL_bdac8855_4_k_cu_3898f985_43974cuda3std3__45__cpo5beginE - _ZN39_INTERNAL_bdac8855_4_k_cu_3898f985_43974cuda3std6ranges3__45__cpo9iter_moveE)
_ZN39_INTERNAL_bdac8855_4_k_cu_3898f985_43974cuda3std6ranges3__45__cpo9iter_moveE:
	.zero		1
	.type		_ZN39_INTERNAL_bdac8855_4_k_cu_3898f985_43974cuda3std3__45__cpo5beginE,@object
	.size		_ZN39_INTERNAL_bdac8855_4_k_cu_3898f985_43974cuda3std3__45__cpo5beginE,(_ZN39_INTERNAL_bdac8855_4_k_cu_3898f985_43974cuda3std3__441_GLOBAL__N__bdac8855_4_k_cu_3898f985_43976ignoreE - _ZN39_INTERNAL_bdac8855_4_k_cu_3898f985_43974cuda3std3__45__cpo5beginE)
_ZN39_INTERNAL_bdac8855_4_k_cu_3898f985_43974cuda3std3__45__cpo5beginE:
	.zero		1
	.type		_ZN39_INTERNAL_bdac8855_4_k_cu_3898f985_43974cuda3std3__441_GLOBAL__N__bdac8855_4_k_cu_3898f985_43976ignoreE,@object
	.size		_ZN39_INTERNAL_bdac8855_4_k_cu_3898f985_43974cuda3std3__441_GLOBAL__N__bdac8855_4_k_cu_3898f985_43976ignoreE,(_ZN39_INTERNAL_bdac8855_4_k_cu_3898f985_43974cute7productE - _ZN39_INTERNAL_bdac8855_4_k_cu_3898f985_43974cuda3std3__441_GLOBAL__N__bdac8855_4_k_cu_3898f985_43976ignoreE)
_ZN39_INTERNAL_bdac8855_4_k_cu_3898f985_43974cuda3std3__441_GLOBAL__N__bdac8855_4_k_cu_3898f985_43976ignoreE:
	.zero		1
	.type		_ZN39_INTERNAL_bdac8855_4_k_cu_3898f985_43974cute7productE,@object
	.size		_ZN39_INTERNAL_bdac8855_4_k_cu_3898f985_43974cute7productE,(_ZN39_INTERNAL_bdac8855_4_k_cu_3898f985_43974cuda3std3__45__cpo3endE - _ZN39_INTERNAL_bdac8855_4_k_cu_3898f985_43974cute7productE)
_ZN39_INTERNAL_bdac8855_4_k_cu_3898f985_43974cute7productE:
	.zero		1
	.type		_ZN39_INTERNAL_bdac8855_4_k_cu_3898f985_43974cuda3std3__45__cpo3endE,@object
	.size		_ZN39_INTERNAL_bdac8855_4_k_cu_3898f985_43974cuda3std3__45__cpo3endE,(_ZN39_INTERNAL_bdac8855_4_k_cu_3898f985_43974cuda3std3__419piecewise_constructE - _ZN39_INTERNAL_bdac8855_4_k_cu_3898f985_43974cuda3std3__45__cpo3endE)
_ZN39_INTERNAL_bdac8855_4_k_cu_3898f985_43974cuda3std3__45__cpo3endE:
	.zero		1
	.type		_ZN39_INTERNAL_bdac8855_4_k_cu_3898f985_43974cuda3std3__419piecewise_constructE,@object
	.size		_ZN39_INTERNAL_bdac8855_4_k_cu_3898f985_43974cuda3std3__419piecewise_constructE,(_ZN39_INTERNAL_bdac8855_4_k_cu_3898f985_43974cuda3std3__45__cpo4cendE - _ZN39_INTERNAL_bdac8855_4_k_cu_3898f985_43974cuda3std3__419piecewise_constructE)
_ZN39_INTERNAL_bdac8855_4_k_cu_3898f985_43974cuda3std3__419piecewise_constructE:
	.zero		1
	.type		_ZN39_INTERNAL_bdac8855_4_k_cu_3898f985_43974cuda3std3__45__cpo4cendE,@object
	.size		_ZN39_INTERNAL_bdac8855_4_k_cu_3898f985_43974cuda3std3__45__cpo4cendE,(_ZN39_INTERNAL_bdac8855_4_k_cu_3898f985_43974cuda3std6ranges3__45__cpo4swapE - _ZN39_INTERNAL_bdac8855_4_k_cu_3898f985_43974cuda3std3__45__cpo4cendE)
_ZN39_INTERNAL_bdac8855_4_k_cu_3898f985_43974cuda3std3__45__cpo4cendE:
	.zero		1
	.type		_ZN39_INTERNAL_bdac8855_4_k_cu_3898f985_43974cuda3std6ranges3__45__cpo4swapE,@object
	.size		_ZN39_INTERNAL_bdac8855_4_k_cu_3898f985_43974cuda3std6ranges3__45__cpo4swapE,(.L_7 - _ZN39_INTERNAL_bdac8855_4_k_cu_3898f985_43974cuda3std6ranges3__45__cpo4swapE)
_ZN39_INTERNAL_bdac8855_4_k_cu_3898f985_43974cuda3std6ranges3__45__cpo4swapE:
	.zero		1
.L_7:


//--------------------- .nv.constant0._ZN7cutlass13device_kernelINS_4gemm6kernel13GemmUniversalIN4cute5tupleIJiiiiEEENS1_10collective13CollectiveMmaINS1_37MainloopSm90TmaGmmaWarpSpecializedFP8ILi3ENS5_IJNS4_1CILi1EEESB_SB_EEENS1_32KernelTmaWarpSpecializedPingpongEEENS5_IJNSA_ILi64EEESF_NSA_ILi32EEEEEENS_12float_e5m2_tENS5_IJlSB_lEEESI_SJ_NS4_8TiledMMAINS4_8MMA_AtomIJNS4_4SM904GMMA30MMA_64x64x32_F32E5M2E5M2_SS_TNILNSN_7ScaleInE1ELSP_1EEEEEENS4_6LayoutISC_NS5_IJNSA_ILi0EEEST_ST_EEEEENS5_IJNS4_10UnderscoreESW_SW_EEEEENS4_13SM90_TMA_LOADENS4_14ComposedLayoutINS4_7SwizzleILi1ELi4ELi3EEENS4_18smem_ptr_flag_bitsILi8EEENSS_INS5_IJNSA_ILi8EEESG_EEENS5_IJSG_SB_EEEEEEEvNS4_8identityESZ_S19_vS1A_EENS_8epilogue10collective6detail29Sm90TmaWarpSpecializedAdapterINS1D_15DefaultEpilogueISI_SJ_SJ_NS1C_6thread17LinearCombinationISI_Li1EffLNS1H_9ScaleType4KindE0ELNS_15FloatRoundStyleE2ESI_EENS1_15EpilogueDefaultEEEEEvvEEEEvNT_6ParamsE --------------------------
	.section	.nv.constant0._ZN7cutlass13device_kernelINS_4gemm6kernel13GemmUniversalIN4cute5tupleIJiiiiEEENS1_10collective13CollectiveMmaINS1_37MainloopSm90TmaGmmaWarpSpecializedFP8ILi3ENS5_IJNS4_1CILi1EEESB_SB_EEENS1_32KernelTmaWarpSpecializedPingpongEEENS5_IJNSA_ILi64EEESF_NSA_ILi32EEEEEENS_12float_e5m2_tENS5_IJlSB_lEEESI_SJ_NS4_8TiledMMAINS4_8MMA_AtomIJNS4_4SM904GMMA30MMA_64x64x32_F32E5M2E5M2_SS_TNILNSN_7ScaleInE1ELSP_1EEEEEENS4_6LayoutISC_NS5_IJNSA_ILi0EEEST_ST_EEEEENS5_IJNS4_10UnderscoreESW_SW_EEEEENS4_13SM90_TMA_LOADENS4_14ComposedLayoutINS4_7SwizzleILi1ELi4ELi3EEENS4_18smem_ptr_flag_bitsILi8EEENSS_INS5_IJNSA_ILi8EEESG_EEENS5_IJSG_SB_EEEEEEEvNS4_8identityESZ_S19_vS1A_EENS_8epilogue10collective6detail29Sm90TmaWarpSpecializedAdapterINS1D_15DefaultEpilogueISI_SJ_SJ_NS1C_6thread17LinearCombinationISI_Li1EffLNS1H_9ScaleType4KindE0ELNS_15FloatRoundStyleE2ESI_EENS1_15EpilogueDefaultEEEEEvvEEEEvNT_6ParamsE,"a",@progbits
	.sectionflags	@""
	.align	4
.nv.constant0._ZN7cutlass13device_kernelINS_4gemm6kernel13GemmUniversalIN4cute5tupleIJiiiiEEENS1_10collective13CollectiveMmaINS1_37MainloopSm90TmaGmmaWarpSpecializedFP8ILi3ENS5_IJNS4_1CILi1EEESB_SB_EEENS1_32KernelTmaWarpSpecializedPingpongEEENS5_IJNSA_ILi64EEESF_NSA_ILi32EEEEEENS_12float_e5m2_tENS5_IJlSB_lEEESI_SJ_NS4_8TiledMMAINS4_8MMA_AtomIJNS4_4SM904GMMA30MMA_64x64x32_F32E5M2E5M2_SS_TNILNSN_7ScaleInE1ELSP_1EEEEEENS4_6LayoutISC_NS5_IJNSA_ILi0EEEST_ST_EEEEENS5_IJNS4_10UnderscoreESW_SW_EEEEENS4_13SM90_TMA_LOADENS4_14ComposedLayoutINS4_7SwizzleILi1ELi4ELi3EEENS4_18smem_ptr_flag_bitsILi8EEENSS_INS5_IJNSA_ILi8EEESG_EEENS5_IJSG_SB_EEEEEEEvNS4_8identityESZ_S19_vS1A_EENS_8epilogue10collective6detail29Sm90TmaWarpSpecializedAdapterINS1D_15DefaultEpilogueISI_SJ_SJ_NS1C_6thread17LinearCombinationISI_Li1EffLNS1H_9ScaleType4KindE0ELNS_15FloatRoundStyleE2ESI_EENS1_15EpilogueDefaultEEEEEvvEEEEvNT_6ParamsE:
	.zero		1664


//--------------------- SYMBOLS --------------------------

	.type		.nv.reservedSmem.offset0,@object
	.size		.nv.reservedSmem.offset0,0x4
